//
// Generated by NVIDIA NVVM Compiler
//
// Compiler Build ID: CL-36424714
// Cuda compilation tools, release 13.0, V13.0.88
// Based on NVVM 20.0.0
//

.version 9.0
.target sm_100
.address_size 64

	// .globl	_Z15MatrixMulKernelPfS_S_i
// _ZZ20MatrixMulKernelTiledPfS_S_iE3Mds has been demoted
// _ZZ20MatrixMulKernelTiledPfS_S_iE3Nds has been demoted

.visible .entry _Z15MatrixMulKernelPfS_S_i(
	.param .u64 .ptr .align 1 _Z15MatrixMulKernelPfS_S_i_param_0,
	.param .u64 .ptr .align 1 _Z15MatrixMulKernelPfS_S_i_param_1,
	.param .u64 .ptr .align 1 _Z15MatrixMulKernelPfS_S_i_param_2,
	.param .u32 _Z15MatrixMulKernelPfS_S_i_param_3
)
{
	.reg .pred 	%p<10>;
	.reg .b32 	%r<39>;
	.reg .b32 	%f<68>;
	.reg .b64 	%rd<67>;

	ld.param.u64 	%rd14, [_Z15MatrixMulKernelPfS_S_i_param_0];
	ld.param.u64 	%rd15, [_Z15MatrixMulKernelPfS_S_i_param_1];
	ld.param.u32 	%r17, [_Z15MatrixMulKernelPfS_S_i_param_3];
	cvta.to.global.u64 	%rd1, %rd15;
	cvta.to.global.u64 	%rd2, %rd14;
	mov.u32 	%r18, %ctaid.y;
	shl.b32 	%r19, %r18, 12;
	mov.u32 	%r20, %tid.y;
	or.b32  	%r1, %r19, %r20;
	mov.u32 	%r21, %ctaid.x;
	shl.b32 	%r22, %r21, 12;
	mov.u32 	%r23, %tid.x;
	or.b32  	%r2, %r22, %r23;
	setp.lt.s32 	%p1, %r17, 1;
	mov.f32 	%f67, 0f00000000;
	@%p1 bra 	$L__BB0_12;
	mul.lo.s32 	%r3, %r17, %r1;
	and.b32  	%r4, %r17, 7;
	setp.lt.u32 	%p2, %r17, 8;
	mov.f32 	%f67, 0f00000000;
	mov.b32 	%r37, 0;
	@%p2 bra 	$L__BB0_4;
	and.b32  	%r37, %r17, 2147483640;
	neg.s32 	%r35, %r37;
	mul.wide.u32 	%rd16, %r17, 4;
	add.s64 	%rd3, %rd1, %rd16;
	mul.wide.u32 	%rd17, %r17, 8;
	add.s64 	%rd4, %rd1, %rd17;
	mul.wide.u32 	%rd18, %r17, 12;
	add.s64 	%rd5, %rd1, %rd18;
	mul.wide.u32 	%rd19, %r17, 16;
	add.s64 	%rd6, %rd1, %rd19;
	mul.wide.u32 	%rd20, %r17, 20;
	add.s64 	%rd7, %rd1, %rd20;
	mul.wide.u32 	%rd21, %r17, 24;
	add.s64 	%rd8, %rd1, %rd21;
	mul.wide.u32 	%rd22, %r17, 28;
	add.s64 	%rd9, %rd1, %rd22;
	mul.wide.u32 	%rd23, %r3, 4;
	add.s64 	%rd24, %rd23, %rd2;
	add.s64 	%rd66, %rd24, 16;
	mov.f32 	%f67, 0f00000000;
	mov.u32 	%r34, %r2;
$L__BB0_3:
	.pragma "nounroll";
	mul.wide.s32 	%rd25, %r34, 4;
	add.s64 	%rd26, %rd3, %rd25;
	add.s64 	%rd27, %rd4, %rd25;
	add.s64 	%rd28, %rd5, %rd25;
	add.s64 	%rd29, %rd6, %rd25;
	add.s64 	%rd30, %rd7, %rd25;
	add.s64 	%rd31, %rd8, %rd25;
	add.s64 	%rd32, %rd9, %rd25;
	add.s64 	%rd33, %rd1, %rd25;
	ld.global.f32 	%f17, [%rd66+-16];
	ld.global.f32 	%f18, [%rd33];
	fma.rn.f32 	%f19, %f17, %f18, %f67;
	ld.global.f32 	%f20, [%rd66+-12];
	ld.global.f32 	%f21, [%rd26];
	fma.rn.f32 	%f22, %f20, %f21, %f19;
	ld.global.f32 	%f23, [%rd66+-8];
	ld.global.f32 	%f24, [%rd27];
	fma.rn.f32 	%f25, %f23, %f24, %f22;
	ld.global.f32 	%f26, [%rd66+-4];
	ld.global.f32 	%f27, [%rd28];
	fma.rn.f32 	%f28, %f26, %f27, %f25;
	ld.global.f32 	%f29, [%rd66];
	ld.global.f32 	%f30, [%rd29];
	fma.rn.f32 	%f31, %f29, %f30, %f28;
	ld.global.f32 	%f32, [%rd66+4];
	ld.global.f32 	%f33, [%rd30];
	fma.rn.f32 	%f34, %f32, %f33, %f31;
	ld.global.f32 	%f35, [%rd66+8];
	ld.global.f32 	%f36, [%rd31];
	fma.rn.f32 	%f37, %f35, %f36, %f34;
	ld.global.f32 	%f38, [%rd66+12];
	ld.global.f32 	%f39, [%rd32];
	fma.rn.f32 	%f67, %f38, %f39, %f37;
	add.s32 	%r35, %r35, 8;
	shl.b32 	%r25, %r17, 3;
	add.s32 	%r34, %r34, %r25;
	add.s64 	%rd66, %rd66, 32;
	setp.ne.s32 	%p3, %r35, 0;
	@%p3 bra 	$L__BB0_3;
$L__BB0_4:
	setp.eq.s32 	%p4, %r4, 0;
	@%p4 bra 	$L__BB0_12;
	and.b32  	%r12, %r17, 3;
	setp.lt.u32 	%p5, %r4, 4;
	@%p5 bra 	$L__BB0_7;
	add.s32 	%r26, %r37, %r3;
	mul.wide.u32 	%rd34, %r26, 4;
	add.s64 	%rd35, %rd2, %rd34;
	ld.global.f32 	%f41, [%rd35];
	mad.lo.s32 	%r27, %r37, %r17, %r2;
	mul.wide.s32 	%rd36, %r27, 4;
	add.s64 	%rd37, %rd1, %rd36;
	ld.global.f32 	%f42, [%rd37];
	fma.rn.f32 	%f43, %f41, %f42, %f67;
	cvt.u64.u32 	%rd38, %r3;
	cvt.u64.u32 	%rd39, %r37;
	add.s64 	%rd40, %rd39, %rd38;
	shl.b64 	%rd41, %rd40, 2;
	add.s64 	%rd42, %rd2, %rd41;
	ld.global.f32 	%f44, [%rd42+4];
	mul.wide.u32 	%rd43, %r17, 4;
	add.s64 	%rd44, %rd37, %rd43;
	ld.global.f32 	%f45, [%rd44];
	fma.rn.f32 	%f46, %f44, %f45, %f43;
	ld.global.f32 	%f47, [%rd42+8];
	add.s64 	%rd45, %rd44, %rd43;
	ld.global.f32 	%f48, [%rd45];
	fma.rn.f32 	%f49, %f47, %f48, %f46;
	ld.global.f32 	%f50, [%rd42+12];
	add.s64 	%rd46, %rd45, %rd43;
	ld.global.f32 	%f51, [%rd46];
	fma.rn.f32 	%f67, %f50, %f51, %f49;
	add.s32 	%r37, %r37, 4;
$L__BB0_7:
	setp.eq.s32 	%p6, %r12, 0;
	@%p6 bra 	$L__BB0_12;
	setp.eq.s32 	%p7, %r12, 1;
	@%p7 bra 	$L__BB0_10;
	add.s32 	%r28, %r37, %r3;
	mul.wide.u32 	%rd47, %r28, 4;
	add.s64 	%rd48, %rd2, %rd47;
	ld.global.f32 	%f53, [%rd48];
	mad.lo.s32 	%r29, %r37, %r17, %r2;
	mul.wide.s32 	%rd49, %r29, 4;
	add.s64 	%rd50, %rd1, %rd49;
	ld.global.f32 	%f54, [%rd50];
	fma.rn.f32 	%f55, %f53, %f54, %f67;
	cvt.u64.u32 	%rd51, %r3;
	cvt.u64.u32 	%rd52, %r37;
	add.s64 	%rd53, %rd52, %rd51;
	shl.b64 	%rd54, %rd53, 2;
	add.s64 	%rd55, %rd2, %rd54;
	ld.global.f32 	%f56, [%rd55+4];
	mul.wide.u32 	%rd56, %r17, 4;
	add.s64 	%rd57, %rd50, %rd56;
	ld.global.f32 	%f57, [%rd57];
	fma.rn.f32 	%f67, %f56, %f57, %f55;
	add.s32 	%r37, %r37, 2;
$L__BB0_10:
	and.b32  	%r30, %r17, 1;
	setp.eq.b32 	%p8, %r30, 1;
	not.pred 	%p9, %p8;
	@%p9 bra 	$L__BB0_12;
	add.s32 	%r31, %r37, %r3;
	mul.wide.u32 	%rd58, %r31, 4;
	add.s64 	%rd59, %rd2, %rd58;
	ld.global.f32 	%f58, [%rd59];
	mad.lo.s32 	%r32, %r37, %r17, %r2;
	mul.wide.s32 	%rd60, %r32, 4;
	add.s64 	%rd61, %rd1, %rd60;
	ld.global.f32 	%f59, [%rd61];
	fma.rn.f32 	%f67, %f58, %f59, %f67;
$L__BB0_12:
	ld.param.u64 	%rd65, [_Z15MatrixMulKernelPfS_S_i_param_2];
	cvta.to.global.u64 	%rd62, %rd65;
	mad.lo.s32 	%r33, %r17, %r1, %r2;
	mul.wide.s32 	%rd63, %r33, 4;
	add.s64 	%rd64, %rd62, %rd63;
	st.global.f32 	[%rd64], %f67;
	ret;

}
	// .globl	_Z20MatrixMulKernelTiledPfS_S_i
.visible .entry _Z20MatrixMulKernelTiledPfS_S_i(
	.param .u64 .ptr .align 1 _Z20MatrixMulKernelTiledPfS_S_i_param_0,
	.param .u64 .ptr .align 1 _Z20MatrixMulKernelTiledPfS_S_i_param_1,
	.param .u64 .ptr .align 1 _Z20MatrixMulKernelTiledPfS_S_i_param_2,
	.param .u32 _Z20MatrixMulKernelTiledPfS_S_i_param_3
)
{
	.reg .pred 	%p<8>;
	.reg .b32 	%r<76>;
	.reg .b32 	%f<116>;
	.reg .b64 	%rd<33>;
	// demoted variable
	.shared .align 4 .b8 _ZZ20MatrixMulKernelTiledPfS_S_iE3Mds[64];
	// demoted variable
	.shared .align 4 .b8 _ZZ20MatrixMulKernelTiledPfS_S_iE3Nds[64];
	ld.param.u64 	%rd5, [_Z20MatrixMulKernelTiledPfS_S_i_param_1];
	ld.param.u32 	%r34, [_Z20MatrixMulKernelTiledPfS_S_i_param_3];
	cvta.to.global.u64 	%rd1, %rd5;
	mov.u32 	%r35, %ctaid.x;
	mov.u32 	%r36, %ctaid.y;
	mov.u32 	%r1, %tid.x;
	mov.u32 	%r2, %tid.y;
	shl.b32 	%r37, %r36, 2;
	add.s32 	%r3, %r37, %r2;
	shl.b32 	%r4, %r35, 2;
	add.s32 	%r5, %r4, %r1;
	shr.s32 	%r38, %r34, 31;
	shr.u32 	%r39, %r38, 30;
	add.s32 	%r40, %r34, %r39;
	shr.s32 	%r6, %r40, 2;
	setp.lt.s32 	%p1, %r34, 4;
	mov.f32 	%f115, 0f00000000;
	@%p1 bra 	$L__BB1_9;
	mad.lo.s32 	%r7, %r34, %r3, %r1;
	shl.b32 	%r42, %r2, 4;
	mov.u32 	%r43, _ZZ20MatrixMulKernelTiledPfS_S_iE3Mds;
	add.s32 	%r8, %r43, %r42;
	shl.b32 	%r44, %r1, 2;
	add.s32 	%r9, %r8, %r44;
	mov.u32 	%r45, _ZZ20MatrixMulKernelTiledPfS_S_iE3Nds;
	add.s32 	%r11, %r45, %r44;
	add.s32 	%r10, %r11, %r42;
	add.s32 	%r46, %r6, -1;
	setp.lt.u32 	%p2, %r46, 3;
	mov.f32 	%f115, 0f00000000;
	mov.b32 	%r75, 0;
	@%p2 bra 	$L__BB1_4;
	and.b32  	%r75, %r6, 536870908;
	neg.s32 	%r73, %r75;
	add.s32 	%r48, %r2, 12;
	mad.lo.s32 	%r49, %r34, %r48, %r1;
	add.s32 	%r71, %r49, %r4;
	add.s32 	%r50, %r2, 8;
	mad.lo.s32 	%r51, %r34, %r50, %r1;
	add.s32 	%r70, %r51, %r4;
	add.s32 	%r52, %r2, 4;
	mad.lo.s32 	%r53, %r34, %r52, %r1;
	add.s32 	%r69, %r53, %r4;
	mad.lo.s32 	%r54, %r2, %r34, %r1;
	add.s32 	%r68, %r54, %r4;
	mov.f32 	%f115, 0f00000000;
	mov.u32 	%r72, %r7;
$L__BB1_3:
	.pragma "nounroll";
	ld.param.u64 	%rd30, [_Z20MatrixMulKernelTiledPfS_S_i_param_0];
	cvta.to.global.u64 	%rd6, %rd30;
	mul.wide.s32 	%rd7, %r72, 4;
	add.s64 	%rd8, %rd6, %rd7;
	ld.global.f32 	%f14, [%rd8];
	st.shared.f32 	[%r9], %f14;
	mul.wide.u32 	%rd9, %r68, 4;
	add.s64 	%rd10, %rd1, %rd9;
	ld.global.f32 	%f15, [%rd10];
	st.shared.f32 	[%r10], %f15;
	bar.sync 	0;
	ld.shared.f32 	%f16, [%r8];
	ld.shared.f32 	%f17, [%r11];
	fma.rn.f32 	%f18, %f16, %f17, %f115;
	ld.shared.f32 	%f19, [%r8+4];
	ld.shared.f32 	%f20, [%r11+16];
	fma.rn.f32 	%f21, %f19, %f20, %f18;
	ld.shared.f32 	%f22, [%r8+8];
	ld.shared.f32 	%f23, [%r11+32];
	fma.rn.f32 	%f24, %f22, %f23, %f21;
	ld.shared.f32 	%f25, [%r8+12];
	ld.shared.f32 	%f26, [%r11+48];
	fma.rn.f32 	%f27, %f25, %f26, %f24;
	bar.sync 	0;
	ld.global.f32 	%f28, [%rd8+16];
	st.shared.f32 	[%r9], %f28;
	mul.wide.u32 	%rd11, %r69, 4;
	add.s64 	%rd12, %rd1, %rd11;
	ld.global.f32 	%f29, [%rd12];
	st.shared.f32 	[%r10], %f29;
	bar.sync 	0;
	ld.shared.f32 	%f30, [%r8];
	ld.shared.f32 	%f31, [%r11];
	fma.rn.f32 	%f32, %f30, %f31, %f27;
	ld.shared.f32 	%f33, [%r8+4];
	ld.shared.f32 	%f34, [%r11+16];
	fma.rn.f32 	%f35, %f33, %f34, %f32;
	ld.shared.f32 	%f36, [%r8+8];
	ld.shared.f32 	%f37, [%r11+32];
	fma.rn.f32 	%f38, %f36, %f37, %f35;
	ld.shared.f32 	%f39, [%r8+12];
	ld.shared.f32 	%f40, [%r11+48];
	fma.rn.f32 	%f41, %f39, %f40, %f38;
	bar.sync 	0;
	ld.global.f32 	%f42, [%rd8+32];
	st.shared.f32 	[%r9], %f42;
	mul.wide.u32 	%rd13, %r70, 4;
	add.s64 	%rd14, %rd1, %rd13;
	ld.global.f32 	%f43, [%rd14];
	st.shared.f32 	[%r10], %f43;
	bar.sync 	0;
	ld.shared.f32 	%f44, [%r8];
	ld.shared.f32 	%f45, [%r11];
	fma.rn.f32 	%f46, %f44, %f45, %f41;
	ld.shared.f32 	%f47, [%r8+4];
	ld.shared.f32 	%f48, [%r11+16];
	fma.rn.f32 	%f49, %f47, %f48, %f46;
	ld.shared.f32 	%f50, [%r8+8];
	ld.shared.f32 	%f51, [%r11+32];
	fma.rn.f32 	%f52, %f50, %f51, %f49;
	ld.shared.f32 	%f53, [%r8+12];
	ld.shared.f32 	%f54, [%r11+48];
	fma.rn.f32 	%f55, %f53, %f54, %f52;
	bar.sync 	0;
	ld.global.f32 	%f56, [%rd8+48];
	st.shared.f32 	[%r9], %f56;
	mul.wide.u32 	%rd15, %r71, 4;
	add.s64 	%rd16, %rd1, %rd15;
	ld.global.f32 	%f57, [%rd16];
	st.shared.f32 	[%r10], %f57;
	bar.sync 	0;
	ld.shared.f32 	%f58, [%r8];
	ld.shared.f32 	%f59, [%r11];
	fma.rn.f32 	%f60, %f58, %f59, %f55;
	ld.shared.f32 	%f61, [%r8+4];
	ld.shared.f32 	%f62, [%r11+16];
	fma.rn.f32 	%f63, %f61, %f62, %f60;
	ld.shared.f32 	%f64, [%r8+8];
	ld.shared.f32 	%f65, [%r11+32];
	fma.rn.f32 	%f66, %f64, %f65, %f63;
	ld.shared.f32 	%f67, [%r8+12];
	ld.shared.f32 	%f68, [%r11+48];
	fma.rn.f32 	%f115, %f67, %f68, %f66;
	bar.sync 	0;
	add.s32 	%r73, %r73, 4;
	add.s32 	%r72, %r72, 16;
	shl.b32 	%r55, %r34, 4;
	add.s32 	%r71, %r71, %r55;
	add.s32 	%r70, %r70, %r55;
	add.s32 	%r69, %r69, %r55;
	add.s32 	%r68, %r68, %r55;
	setp.ne.s32 	%p3, %r73, 0;
	@%p3 bra 	$L__BB1_3;
$L__BB1_4:
	and.b32  	%r31, %r6, 3;
	setp.eq.s32 	%p4, %r31, 0;
	@%p4 bra 	$L__BB1_9;
	ld.param.u64 	%rd31, [_Z20MatrixMulKernelTiledPfS_S_i_param_0];
	cvta.to.global.u64 	%rd2, %rd31;
	setp.eq.s32 	%p5, %r31, 1;
	@%p5 bra 	$L__BB1_7;
	shl.b32 	%r56, %r75, 2;
	add.s32 	%r57, %r7, %r56;
	mul.wide.s32 	%rd17, %r57, 4;
	add.s64 	%rd18, %rd2, %rd17;
	ld.global.f32 	%f70, [%rd18];
	st.shared.f32 	[%r9], %f70;
	add.s32 	%r58, %r56, %r2;
	mad.lo.s32 	%r59, %r58, %r34, %r5;
	mul.wide.u32 	%rd19, %r59, 4;
	add.s64 	%rd20, %rd1, %rd19;
	ld.global.f32 	%f71, [%rd20];
	st.shared.f32 	[%r10], %f71;
	bar.sync 	0;
	ld.shared.f32 	%f72, [%r8];
	ld.shared.f32 	%f73, [%r11];
	fma.rn.f32 	%f74, %f72, %f73, %f115;
	ld.shared.f32 	%f75, [%r8+4];
	ld.shared.f32 	%f76, [%r11+16];
	fma.rn.f32 	%f77, %f75, %f76, %f74;
	ld.shared.f32 	%f78, [%r8+8];
	ld.shared.f32 	%f79, [%r11+32];
	fma.rn.f32 	%f80, %f78, %f79, %f77;
	ld.shared.f32 	%f81, [%r8+12];
	ld.shared.f32 	%f82, [%r11+48];
	fma.rn.f32 	%f83, %f81, %f82, %f80;
	bar.sync 	0;
	ld.global.f32 	%f84, [%rd18+16];
	st.shared.f32 	[%r9], %f84;
	add.s32 	%r60, %r58, 4;
	mad.lo.s32 	%r61, %r60, %r34, %r5;
	mul.wide.u32 	%rd21, %r61, 4;
	add.s64 	%rd22, %rd1, %rd21;
	ld.global.f32 	%f85, [%rd22];
	st.shared.f32 	[%r10], %f85;
	bar.sync 	0;
	ld.shared.f32 	%f86, [%r8];
	ld.shared.f32 	%f87, [%r11];
	fma.rn.f32 	%f88, %f86, %f87, %f83;
	ld.shared.f32 	%f89, [%r8+4];
	ld.shared.f32 	%f90, [%r11+16];
	fma.rn.f32 	%f91, %f89, %f90, %f88;
	ld.shared.f32 	%f92, [%r8+8];
	ld.shared.f32 	%f93, [%r11+32];
	fma.rn.f32 	%f94, %f92, %f93, %f91;
	ld.shared.f32 	%f95, [%r8+12];
	ld.shared.f32 	%f96, [%r11+48];
	fma.rn.f32 	%f115, %f95, %f96, %f94;
	bar.sync 	0;
	add.s32 	%r75, %r75, 2;
$L__BB1_7:
	and.b32  	%r62, %r6, 1;
	setp.eq.b32 	%p6, %r62, 1;
	not.pred 	%p7, %p6;
	@%p7 bra 	$L__BB1_9;
	shl.b32 	%r63, %r75, 2;
	add.s32 	%r64, %r7, %r63;
	mul.wide.s32 	%rd23, %r64, 4;
	add.s64 	%rd24, %rd2, %rd23;
	ld.global.f32 	%f97, [%rd24];
	st.shared.f32 	[%r9], %f97;
	add.s32 	%r65, %r63, %r2;
	mad.lo.s32 	%r66, %r65, %r34, %r5;
	mul.wide.u32 	%rd25, %r66, 4;
	add.s64 	%rd26, %rd1, %rd25;
	ld.global.f32 	%f98, [%rd26];
	st.shared.f32 	[%r10], %f98;
	bar.sync 	0;
	ld.shared.f32 	%f99, [%r8];
	ld.shared.f32 	%f100, [%r11];
	fma.rn.f32 	%f101, %f99, %f100, %f115;
	ld.shared.f32 	%f102, [%r8+4];
	ld.shared.f32 	%f103, [%r11+16];
	fma.rn.f32 	%f104, %f102, %f103, %f101;
	ld.shared.f32 	%f105, [%r8+8];
	ld.shared.f32 	%f106, [%r11+32];
	fma.rn.f32 	%f107, %f105, %f106, %f104;
	ld.shared.f32 	%f108, [%r8+12];
	ld.shared.f32 	%f109, [%r11+48];
	fma.rn.f32 	%f115, %f108, %f109, %f107;
	bar.sync 	0;
$L__BB1_9:
	ld.param.u64 	%rd32, [_Z20MatrixMulKernelTiledPfS_S_i_param_2];
	cvta.to.global.u64 	%rd27, %rd32;
	mad.lo.s32 	%r67, %r34, %r3, %r5;
	mul.wide.s32 	%rd28, %r67, 4;
	add.s64 	%rd29, %rd27, %rd28;
	st.global.f32 	[%rd29], %f115;
	ret;

}


// ===== COMPILED SASS (sm_100) =====

	.target	sm_100

	.elftype	@"ET_EXEC"


//--------------------- .note.nv.tkinfo           --------------------------
	.section	.note.nv.tkinfo,"",@"SHT_NOTE"
	.sectionflags	@"SHF_NOTE_NV_TKINFO"
	.tkinfo
        /*0018*/ 	.word	0x00000002
        /*0030*/ 	.string	""
        /*0030*/ 	.string	"ptxas"
        /*0030*/ 	.string	"Cuda compilation tools, release 13.0, V13.0.88"
        /*0030*/ 	.string	"Build cuda_13.0.r13.0/compiler.36424714_0"
        /*0030*/ 	.string	"-arch sm_100 -m 64 "



//--------------------- .note.nv.cuinfo           --------------------------
	.section	.note.nv.cuinfo,"",@"SHT_NOTE"
	.sectionflags	@"SHF_NOTE_NV_CUINFO"
        /*0018*/ 	.short	0x0002
        /*001a*/ 	.short	0x0064
        /*001c*/ 	.short	0x0082
	.zero		2


//--------------------- .nv.info                  --------------------------
	.section	.nv.info,"",@"SHT_CUDA_INFO"
	.align	4


	//----- nvinfo : EIATTR_REGCOUNT
	.align		4
        /*0000*/ 	.byte	0x04, 0x2f
        /*0002*/ 	.short	(.L_1 - .L_0)
	.align		4
.L_0:
        /*0004*/ 	.word	index@(_Z15MatrixMulKernelPfS_S_i)
        /*0008*/ 	.word	0x0000001e


	//----- nvinfo : EIATTR_FRAME_SIZE
	.align		4
.L_1:
        /*000c*/ 	.byte	0x04, 0x11
        /*000e*/ 	.short	(.L_3 - .L_2)
	.align		4
.L_2:
        /*0010*/ 	.word	index@(_Z15MatrixMulKernelPfS_S_i)
        /*0014*/ 	.word	0x00000000


	//----- nvinfo : EIATTR_REGCOUNT
	.align		4
.L_3:
        /*0018*/ 	.byte	0x04, 0x2f
        /*001a*/ 	.short	(.L_5 - .L_4)
	.align		4
.L_4:
        /*001c*/ 	.word	index@(_Z20MatrixMulKernelTiledPfS_S_i)
        /*0020*/ 	.word	0x00000020


	//----- nvinfo : EIATTR_FRAME_SIZE
	.align		4
.L_5:
        /*0024*/ 	.byte	0x04, 0x11
        /*0026*/ 	.short	(.L_7 - .L_6)
	.align		4
.L_6:
        /*0028*/ 	.word	index@(_Z20MatrixMulKernelTiledPfS_S_i)
        /*002c*/ 	.word	0x00000000


	//----- nvinfo : EIATTR_MIN_STACK_SIZE
	.align		4
.L_7:
        /*0030*/ 	.byte	0x04, 0x12
        /*0032*/ 	.short	(.L_9 - .L_8)
	.align		4
.L_8:
        /*0034*/ 	.word	index@(_Z20MatrixMulKernelTiledPfS_S_i)
        /*0038*/ 	.word	0x00000000


	//----- nvinfo : EIATTR_MIN_STACK_SIZE
	.align		4
.L_9:
        /*003c*/ 	.byte	0x04, 0x12
        /*003e*/ 	.short	(.L_11 - .L_10)
	.align		4
.L_10:
        /*0040*/ 	.word	index@(_Z15MatrixMulKernelPfS_S_i)
        /*0044*/ 	.word	0x00000000
.L_11:


//--------------------- .nv.compat                --------------------------
	.section	.nv.compat,"",@"SHT_CUDA_COMPAT_INFO"
	.align	4
        /*0000*/ 	.byte	0x02, 0x09, 0x00, 0x00, 0x02, 0x02, 0x01, 0x00, 0x02, 0x05, 0x05, 0x00, 0x03, 0x07, 0x01, 0x01
        /*0010*/ 	.byte	0x02, 0x03, 0x00, 0x00, 0x02, 0x06, 0x01, 0x00, 0x04, 0x0b, 0x08, 0x00, 0x09, 0x00, 0x00, 0x00
        /*0020*/ 	.byte	0x00, 0x00, 0x00, 0x00


//--------------------- .nv.info._Z20MatrixMulKernelTiledPfS_S_i --------------------------
	.section	.nv.info._Z20MatrixMulKernelTiledPfS_S_i,"",@"SHT_CUDA_INFO"
	.sectionflags	@""
	.align	4


	//----- nvinfo : EIATTR_CUDA_API_VERSION
	.align		4
        /*0000*/ 	.byte	0x04, 0x37
        /*0002*/ 	.short	(.L_13 - .L_12)
.L_12:
        /*0004*/ 	.word	0x00000082


	//----- nvinfo : EIATTR_KPARAM_INFO
	.align		4
.L_13:
        /*0008*/ 	.byte	0x04, 0x17
        /*000a*/ 	.short	(.L_15 - .L_14)
.L_14:
        /*000c*/ 	.word	0x00000000
        /*0010*/ 	.short	0x0003
        /*0012*/ 	.short	0x0018
        /*0014*/ 	.byte	0x00, 0xf0, 0x11, 0x00


	//----- nvinfo : EIATTR_KPARAM_INFO
	.align		4
.L_15:
        /*0018*/ 	.byte	0x04, 0x17
        /*001a*/ 	.short	(.L_17 - .L_16)
.L_16:
        /*001c*/ 	.word	0x00000000
        /*0020*/ 	.short	0x0002
        /*0022*/ 	.short	0x0010
        /*0024*/ 	.byte	0x00, 0xf5, 0x21, 0x00


	//----- nvinfo : EIATTR_KPARAM_INFO
	.align		4
.L_17:
        /*0028*/ 	.byte	0x04, 0x17
        /*002a*/ 	.short	(.L_19 - .L_18)
.L_18:
        /*002c*/ 	.word	0x00000000
        /*0030*/ 	.short	0x0001
        /*0032*/ 	.short	0x0008
        /*0034*/ 	.byte	0x00, 0xf5, 0x21, 0x00


	//----- nvinfo : EIATTR_KPARAM_INFO
	.align		4
.L_19:
        /*0038*/ 	.byte	0x04, 0x17
        /*003a*/ 	.short	(.L_21 - .L_20)
.L_20:
        /*003c*/ 	.word	0x00000000
        /*0040*/ 	.short	0x0000
        /*0042*/ 	.short	0x0000
        /*0044*/ 	.byte	0x00, 0xf5, 0x21, 0x00


	//----- nvinfo : EIATTR_SPARSE_MMA_MASK
	.align		4
.L_21:
        /*0048*/ 	.byte	0x03, 0x50
        /*004a*/ 	.short	0x0000


	//----- nvinfo : EIATTR_MAXREG_COUNT
	.align		4
        /*004c*/ 	.byte	0x03, 0x1b
        /*004e*/ 	.short	0x00ff


	//----- nvinfo : EIATTR_NUM_BARRIERS
	.align		4
        /*0050*/ 	.byte	0x02, 0x4c
        /*0052*/ 	.byte	0x01
	.zero		1


	//----- nvinfo : EIATTR_MERCURY_ISA_VERSION
	.align		4
        /*0054*/ 	.byte	0x03, 0x5f
        /*0056*/ 	.short	0x0101


	//----- nvinfo : EIATTR_VRC_CTA_INIT_COUNT
	.align		4
        /*0058*/ 	.byte	0x02, 0x4a
	.zero		1
	.zero		1


	//----- nvinfo : EIATTR_EXIT_INSTR_OFFSETS
	.align		4
        /*005c*/ 	.byte	0x04, 0x1c
        /*005e*/ 	.short	(.L_23 - .L_22)


	//   ....[0]....
.L_22:
        /*0060*/ 	.word	0x00000c20


	//----- nvinfo : EIATTR_CBANK_PARAM_SIZE
	.align		4
.L_23:
        /*0064*/ 	.byte	0x03, 0x19
        /*0066*/ 	.short	0x001c


	//----- nvinfo : EIATTR_PARAM_CBANK
	.align		4
        /*0068*/ 	.byte	0x04, 0x0a
        /*006a*/ 	.short	(.L_25 - .L_24)
	.align		4
.L_24:
        /*006c*/ 	.word	index@(.nv.constant0._Z20MatrixMulKernelTiledPfS_S_i)
        /*0070*/ 	.short	0x0380
        /*0072*/ 	.short	0x001c


	//----- nvinfo : EIATTR_SW_WAR
	.align		4
.L_25:
        /*0074*/ 	.byte	0x04, 0x36
        /*0076*/ 	.short	(.L_27 - .L_26)
.L_26:
        /*0078*/ 	.word	0x00000008
.L_27:


//--------------------- .nv.info._Z15MatrixMulKernelPfS_S_i --------------------------
	.section	.nv.info._Z15MatrixMulKernelPfS_S_i,"",@"SHT_CUDA_INFO"
	.sectionflags	@""
	.align	4


	//----- nvinfo : EIATTR_CUDA_API_VERSION
	.align		4
        /*0000*/ 	.byte	0x04, 0x37
        /*0002*/ 	.short	(.L_29 - .L_28)
.L_28:
        /*0004*/ 	.word	0x00000082


	//----- nvinfo : EIATTR_KPARAM_INFO
	.align		4
.L_29:
        /*0008*/ 	.byte	0x04, 0x17
        /*000a*/ 	.short	(.L_31 - .L_30)
.L_30:
        /*000c*/ 	.word	0x00000000
        /*0010*/ 	.short	0x0003
        /*0012*/ 	.short	0x0018
        /*0014*/ 	.byte	0x00, 0xf0, 0x11, 0x00


	//----- nvinfo : EIATTR_KPARAM_INFO
	.align		4
.L_31:
        /*0018*/ 	.byte	0x04, 0x17
        /*001a*/ 	.short	(.L_33 - .L_32)
.L_32:
        /*001c*/ 	.word	0x00000000
        /*0020*/ 	.short	0x0002
        /*0022*/ 	.short	0x0010
        /*0024*/ 	.byte	0x00, 0xf5, 0x21, 0x00


	//----- nvinfo : EIATTR_KPARAM_INFO
	.align		4
.L_33:
        /*0028*/ 	.byte	0x04, 0x17
        /*002a*/ 	.short	(.L_35 - .L_34)
.L_34:
        /*002c*/ 	.word	0x00000000
        /*0030*/ 	.short	0x0001
        /*0032*/ 	.short	0x0008
        /*0034*/ 	.byte	0x00, 0xf5, 0x21, 0x00


	//----- nvinfo : EIATTR_KPARAM_INFO
	.align		4
.L_35:
        /*0038*/ 	.byte	0x04, 0x17
        /*003a*/ 	.short	(.L_37 - .L_36)
.L_36:
        /*003c*/ 	.word	0x00000000
        /*0040*/ 	.short	0x0000
        /*0042*/ 	.short	0x0000
        /*0044*/ 	.byte	0x00, 0xf5, 0x21, 0x00


	//----- nvinfo : EIATTR_SPARSE_MMA_MASK
	.align		4
.L_37:
        /*0048*/ 	.byte	0x03, 0x50
        /*004a*/ 	.short	0x0000


	//----- nvinfo : EIATTR_MAXREG_COUNT
	.align		4
        /*004c*/ 	.byte	0x03, 0x1b
        /*004e*/ 	.short	0x00ff


	//----- nvinfo : EIATTR_MERCURY_ISA_VERSION
	.align		4
        /*0050*/ 	.byte	0x03, 0x5f
        /*0052*/ 	.short	0x0101


	//----- nvinfo : EIATTR_VRC_CTA_INIT_COUNT
	.align		4
        /*0054*/ 	.byte	0x02, 0x4a
	.zero		1
	.zero		1


	//----- nvinfo : EIATTR_EXIT_INSTR_OFFSETS
	.align		4
        /*0058*/ 	.byte	0x04, 0x1c
        /*005a*/ 	.short	(.L_39 - .L_38)


	//   ....[0]....
.L_38:
        /*005c*/ 	.word	0x00000ab0


	//----- nvinfo : EIATTR_CBANK_PARAM_SIZE
	.align		4
.L_39:
        /*0060*/ 	.byte	0x03, 0x19
        /*0062*/ 	.short	0x001c


	//----- nvinfo : EIATTR_PARAM_CBANK
	.align		4
        /*0064*/ 	.byte	0x04, 0x0a
        /*0066*/ 	.short	(.L_41 - .L_40)
	.align		4
.L_40:
        /*0068*/ 	.word	index@(.nv.constant0._Z15MatrixMulKernelPfS_S_i)
        /*006c*/ 	.short	0x0380
        /*006e*/ 	.short	0x001c


	//----- nvinfo : EIATTR_SW_WAR
	.align		4
.L_41:
        /*0070*/ 	.byte	0x04, 0x36
        /*0072*/ 	.short	(.L_43 - .L_42)
.L_42:
        /*0074*/ 	.word	0x00000008
.L_43:


//--------------------- .nv.callgraph             --------------------------
	.section	.nv.callgraph,"",@"SHT_CUDA_CALLGRAPH"
	.align	4
	.sectionentsize	8
	.align		4
        /*0000*/ 	.word	0x00000000
	.align		4
        /*0004*/ 	.word	0xffffffff
	.align		4
        /*0008*/ 	.word	0x00000000
	.align		4
        /*000c*/ 	.word	0xfffffffe
	.align		4
        /*0010*/ 	.word	0x00000000
	.align		4
        /*0014*/ 	.word	0xfffffffd
	.align		4
        /*0018*/ 	.word	0x00000000
	.align		4
        /*001c*/ 	.word	0xfffffffc


//--------------------- .text._Z20MatrixMulKernelTiledPfS_S_i --------------------------
	.section	.text._Z20MatrixMulKernelTiledPfS_S_i,"ax",@progbits
	.align	128
        .global         _Z20MatrixMulKernelTiledPfS_S_i
        .type           _Z20MatrixMulKernelTiledPfS_S_i,@function
        .size           _Z20MatrixMulKernelTiledPfS_S_i,(.L_x_10 - _Z20MatrixMulKernelTiledPfS_S_i)
        .other          _Z20MatrixMulKernelTiledPfS_S_i,@"STO_CUDA_ENTRY STV_DEFAULT"
_Z20MatrixMulKernelTiledPfS_S_i:
.text._Z20MatrixMulKernelTiledPfS_S_i:
[----:B------:R-:W-:Y:S08]  /*0000*/  LDC R1, c[0x0][0x37c] ;  /* 0x0000df00ff017b82 */ /* 0x000ff00000000800 */
[----:B------:R-:W0:Y:S01]  /*0010*/  LDC R3, c[0x0][0x398] ;  /* 0x0000e600ff037b82 */ /* 0x000e220000000800 */
[----:B------:R-:W1:Y:S01]  /*0020*/  S2R R18, SR_CTAID.Y ;  /* 0x0000000000127919 */ /* 0x000e620000002600 */
[----:B------:R-:W2:Y:S01]  /*0030*/  LDCU.64 UR8, c[0x0][0x358] ;  /* 0x00006b00ff0877ac */ /* 0x000ea20008000a00 */
[----:B------:R-:W-:Y:S01]  /*0040*/  HFMA2 R25, -RZ, RZ, 0, 0 ;  /* 0x00000000ff197431 */ /* 0x000fe200000001ff */
[----:B------:R-:W1:Y:S01]  /*0050*/  S2R R5, SR_TID.Y ;  /* 0x0000000000057919 */ /* 0x000e620000002200 */
[----:B------:R-:W3:Y:S01]  /*0060*/  S2R R9, SR_CTAID.X ;  /* 0x0000000000097919 */ /* 0x000ee20000002500 */
[----:B------:R-:W3:Y:S01]  /*0070*/  S2R R12, SR_TID.X ;  /* 0x00000000000c7919 */ /* 0x000ee20000002100 */
[----:B0-----:R-:W-:-:S02]  /*0080*/  ISETP.GE.AND P0, PT, R3, 0x4, PT ;  /* 0x000000040300780c */ /* 0x001fc40003f06270 */
[----:B------:R-:W-:-:S04]  /*0090*/  SHF.R.S32.HI R0, RZ, 0x1f, R3 ;  /* 0x0000001fff007819 */ /* 0x000fc80000011403 */
[----:B------:R-:W-:Y:S02]  /*00a0*/  LEA.HI R0, R0, R3, RZ, 0x2 ;  /* 0x0000000300007211 */ /* 0x000fe400078f10ff */
[----:B-1----:R-:W-:Y:S02]  /*00b0*/  LEA R18, R18, R5, 0x2 ;  /* 0x0000000512127211 */ /* 0x002fe400078e10ff */
[----:B---3--:R-:W-:-:S03]  /*00c0*/  LEA R16, R9, R12, 0x2 ;  /* 0x0000000c09107211 */ /* 0x008fc600078e10ff */
[----:B--2---:R-:W-:Y:S05]  /*00d0*/  @!P0 BRA `(.L_x_0) ;  /* 0x0000000800c08947 */ /* 0x004fea0003800000 */
[----:B------:R-:W0:Y:S01]  /*00e0*/  S2UR UR6, SR_CgaCtaId ;  /* 0x00000000000679c3 */ /* 0x000e220000008800 */
[----:B------:R-:W-:Y:S01]  /*00f0*/  SHF.R.S32.HI R23, RZ, 0x2, R0 ;  /* 0x00000002ff177819 */ /* 0x000fe20000011400 */
[----:B------:R-:W-:Y:S01]  /*0100*/  UMOV UR4, 0x400 ;  /* 0x0000040000047882 */ /* 0x000fe20000000000 */
[----:B------:R-:W-:Y:S01]  /*0110*/  IMAD R17, R18, R3, R12 ;  /* 0x0000000312117224 */ /* 0x000fe200078e020c */
[----:B------:R-:W-:Y:S01]  /*0120*/  UIADD3 UR5, UPT, UPT, UR4, 0x40, URZ ;  /* 0x0000004004057890 */ /* 0x000fe2000fffe0ff */
[----:B------:R-:W-:Y:S02]  /*0130*/  IADD3 R0, PT, PT, R23, -0x1, RZ ;  /* 0xffffffff17007810 */ /* 0x000fe40007ffe0ff */
[----:B------:R-:W-:Y:S02]  /*0140*/  MOV R25, RZ ;  /* 0x000000ff00197202 */ /* 0x000fe40000000f00 */
[----:B------:R-:W-:Y:S02]  /*0150*/  ISETP.GE.U32.AND P0, PT, R0, 0x3, PT ;  /* 0x000000030000780c */ /* 0x000fe40003f06070 */
[----:B------:R-:W-:Y:S01]  /*0160*/  MOV R0, RZ ;  /* 0x000000ff00007202 */ /* 0x000fe20000000f00 */
[----:B0-----:R-:W-:-:S02]  /*0170*/  ULEA UR4, UR6, UR4, 0x18 ;  /* 0x0000000406047291 */ /* 0x001fc4000f8ec0ff */
[----:B------:R-:W-:-:S04]  /*0180*/  ULEA UR5, UR6, UR5, 0x18 ;  /* 0x0000000506057291 */ /* 0x000fc8000f8ec0ff */
[C---:B------:R-:W-:Y:S02]  /*0190*/  LEA R7, R5.reuse, UR4, 0x4 ;  /* 0x0000000405077c11 */ /* 0x040fe4000f8e20ff */
[C---:B------:R-:W-:Y:S02]  /*01a0*/  LEA R2, R12.reuse, UR5, 0x2 ;  /* 0x000000050c027c11 */ /* 0x040fe4000f8e10ff */
[----:B------:R-:W-:Y:S02]  /*01b0*/  LEA R6, R12, R7, 0x2 ;  /* 0x000000070c067211 */ /* 0x000fe400078e10ff */
[----:B------:R-:W-:Y:S01]  /*01c0*/  LEA R4, R5, R2, 0x4 ;  /* 0x0000000205047211 */ /* 0x000fe200078e20ff */
[----:B------:R-:W-:Y:S06]  /*01d0*/  @!P0 BRA `(.L_x_1) ;  /* 0x0000000400688947 */ /* 0x000fec0003800000 */
[C---:B------:R-:W-:Y:S01]  /*01e0*/  IADD3 R0, PT, PT, R5.reuse, 0xc, RZ ;  /* 0x0000000c05007810 */ /* 0x040fe20007ffe0ff */
[CCC-:B------:R-:W-:Y:S01]  /*01f0*/  IMAD R20, R5.reuse, R3.reuse, R12.reuse ;  /* 0x0000000305147224 */ /* 0x1c0fe200078e020c */
[C---:B------:R-:W-:Y:S02]  /*0200*/  IADD3 R8, PT, PT, R5.reuse, 0x8, RZ ;  /* 0x0000000805087810 */ /* 0x040fe40007ffe0ff */
[----:B------:R-:W-:Y:S01]  /*0210*/  IADD3 R10, PT, PT, R5, 0x4, RZ ;  /* 0x00000004050a7810 */ /* 0x000fe20007ffe0ff */
[-CC-:B------:R-:W-:Y:S01]  /*0220*/  IMAD R26, R0, R3.reuse, R12.reuse ;  /* 0x00000003001a7224 */ /* 0x180fe200078e020c */
[----:B------:R-:W-:Y:S01]  /*0230*/  LOP3.LUT R0, R23, 0x1ffffffc, RZ, 0xc0, !PT ;  /* 0x1ffffffc17007812 */ /* 0x000fe200078ec0ff */
[-CC-:B------:R-:W-:Y:S01]  /*0240*/  IMAD R8, R8, R3.reuse, R12.reuse ;  /* 0x0000000308087224 */ /* 0x180fe200078e020c */
[C---:B------:R-:W-:Y:S01]  /*0250*/  LEA R20, R9.reuse, R20, 0x2 ;  /* 0x0000001409147211 */ /* 0x040fe200078e10ff */
[----:B------:R-:W-:Y:S01]  /*0260*/  IMAD R10, R10, R3, R12 ;  /* 0x000000030a0a7224 */ /* 0x000fe200078e020c */
[----:B------:R-:W-:-:S02]  /*0270*/  LEA R26, R9, R26, 0x2 ;  /* 0x0000001a091a7211 */ /* 0x000fc400078e10ff */
[C---:B------:R-:W-:Y:S02]  /*0280*/  LEA R24, R9.reuse, R8, 0x2 ;  /* 0x0000000809187211 */ /* 0x040fe400078e10ff */
[----:B------:R-:W-:Y:S02]  /*0290*/  LEA R22, R9, R10, 0x2 ;  /* 0x0000000a09167211 */ /* 0x000fe400078e10ff */
[----:B------:R-:W-:Y:S02]  /*02a0*/  MOV R25, RZ ;  /* 0x000000ff00197202 */ /* 0x000fe40000000f00 */
[----:B------:R-:W-:Y:S02]  /*02b0*/  MOV R19, R17 ;  /* 0x0000001100137202 */ /* 0x000fe40000000f00 */
[----:B------:R-:W-:-:S07]  /*02c0*/  IADD3 R21, PT, PT, -R0, RZ, RZ ;  /* 0x000000ff00157210 */ /* 0x000fce0007ffe1ff */
.L_x_2:
[----:B------:R-:W0:Y:S08]  /*02d0*/  LDC.64 R28, c[0x0][0x380] ;  /* 0x0000e000ff1c7b82 */ /* 0x000e300000000a00 */
[----:B------:R-:W1:Y:S01]  /*02e0*/  LDC.64 R12, c[0x0][0x388] ;  /* 0x0000e200ff0c7b82 */ /* 0x000e620000000a00 */
[----:B0-----:R-:W-:-:S05]  /*02f0*/  IMAD.WIDE R28, R19, 0x4, R28 ;  /* 0x00000004131c7825 */ /* 0x001fca00078e021c */
[----:B------:R-:W2:Y:S01]  /*0300*/  LDG.E R27, desc[UR8][R28.64] ;  /* 0x000000081c1b7981 */ /* 0x000ea2000c1e1900 */
[----:B-1----:R-:W-:-:S06]  /*0310*/  IMAD.WIDE.U32 R14, R20, 0x4, R12 ;  /* 0x00000004140e7825 */ /* 0x002fcc00078e000c */
[----:B------:R-:W3:Y:S04]  /*0320*/  LDG.E R15, desc[UR8][R14.64] ;  /* 0x000000080e0f7981 */ /* 0x000ee8000c1e1900 */
[----:B--2---:R-:W-:Y:S04]  /*0330*/  STS [R6], R27 ;  /* 0x0000001b06007388 */ /* 0x004fe80000000800 */
[----:B---3--:R-:W-:Y:S01]  /*0340*/  STS [R4], R15 ;  /* 0x0000000f04007388 */ /* 0x008fe20000000800 */
[----:B------:R-:W-:Y:S06]  /*0350*/  BAR.SYNC.DEFER_BLOCKING 0x0 ;  /* 0x0000000000007b1d */ /* 0x000fec0000010000 */
[----:B------:R-:W-:Y:S04]  /*0360*/  LDS R14, [R2] ;  /* 0x00000000020e7984 */ /* 0x000fe80000000800 */
[----:B------:R-:W0:Y:S02]  /*0370*/  LDS.128 R8, [R7] ;  /* 0x0000000007087984 */ /* 0x000e240000000c00 */
[----:B0-----:R-:W-:-:S02]  /*0380*/  FFMA R8, R8, R14, R25 ;  /* 0x0000000e08087223 */ /* 0x001fc40000000019 */
[----:B------:R-:W0:Y:S01]  /*0390*/  LDS R25, [R2+0x10] ;  /* 0x0000100002197984 */ /* 0x000e220000000800 */
[----:B------:R-:W-:-:S04]  /*03a0*/  IMAD.WIDE.U32 R14, R22, 0x4, R12 ;  /* 0x00000004160e7825 */ /* 0x000fc800078e000c */
[----:B0-----:R-:W-:Y:S02]  /*03b0*/  FFMA R9, R25, R9, R8 ;  /* 0x0000000919097223 */ /* 0x001fe40000000008 */
[----:B------:R-:W0:Y:S04]  /*03c0*/  LDS R8, [R2+0x20] ;  /* 0x0000200002087984 */ /* 0x000e280000000800 */
[----:B------:R-:W1:Y:S01]  /*03d0*/  LDS R25, [R2+0x30] ;  /* 0x0000300002197984 */ /* 0x000e620000000800 */
[----:B------:R-:W-:Y:S06]  /*03e0*/  BAR.SYNC.DEFER_BLOCKING 0x0 ;  /* 0x0000000000007b1d */ /* 0x000fec0000010000 */
[----:B------:R-:W2:Y:S04]  /*03f0*/  LDG.E R27, desc[UR8][R28.64+0x10] ;  /* 0x000010081c1b7981 */ /* 0x000ea8000c1e1900 */
[----:B------:R-:W3:Y:S01]  /*0400*/  LDG.E R15, desc[UR8][R14.64] ;  /* 0x000000080e0f7981 */ /* 0x000ee2000c1e1900 */
[----:B0-----:R-:W-:-:S04]  /*0410*/  FFMA R8, R8, R10, R9 ;  /* 0x0000000a08087223 */ /* 0x001fc80000000009 */
[----:B-1----:R-:W-:Y:S01]  /*0420*/  FFMA R25, R25, R11, R8 ;  /* 0x0000000b19197223 */ /* 0x002fe20000000008 */
[----:B--2---:R-:W-:Y:S04]  /*0430*/  STS [R6], R27 ;  /* 0x0000001b06007388 */ /* 0x004fe80000000800 */
[----:B---3--:R-:W-:Y:S01]  /*0440*/  STS [R4], R15 ;  /* 0x0000000f04007388 */ /* 0x008fe20000000800 */
[----:B------:R-:W-:Y:S06]  /*0450*/  BAR.SYNC.DEFER_BLOCKING 0x0 ;  /* 0x0000000000007b1d */ /* 0x000fec0000010000 */
[----:B------:R-:W-:Y:S04]  /*0460*/  LDS R14, [R2] ;  /* 0x00000000020e7984 */ /* 0x000fe80000000800 */
[----:B------:R-:W0:Y:S02]  /*0470*/  LDS.128 R8, [R7] ;  /* 0x0000000007087984 */ /* 0x000e240000000c00 */
[----:B0-----:R-:W-:-:S02]  /*0480*/  FFMA R8, R8, R14, R25 ;  /* 0x0000000e08087223 */ /* 0x001fc40000000019 */
[----:B------:R-:W0:Y:S02]  /*0490*/  LDS R25, [R2+0x10] ;  /* 0x0000100002197984 */ /* 0x000e240000000800 */
[----:B0-----:R-:W-:Y:S02]  /*04a0*/  FFMA R9, R25, R9, R8 ;  /* 0x0000000919097223 */ /* 0x001fe40000000008 */
[----:B------:R-:W0:Y:S04]  /*04b0*/  LDS R8, [R2+0x20] ;  /* 0x0000200002087984 */ /* 0x000e280000000800 */
[----:B------:R-:W1:Y:S01]  /*04c0*/  LDS R25, [R2+0x30] ;  /* 0x0000300002197984 */ /* 0x000e620000000800 */
[----:B------:R-:W-:Y:S01]  /*04d0*/  IMAD.WIDE.U32 R14, R24, 0x4, R12 ;  /* 0x00000004180e7825 */ /* 0x000fe200078e000c */
[----:B------:R-:W-:Y:S06]  /*04e0*/  BAR.SYNC.DEFER_BLOCKING 0x0 ;  /* 0x0000000000007b1d */ /* 0x000fec0000010000 */
[----:B------:R-:W2:Y:S01]  /*04f0*/  LDG.E R15, desc[UR8][R14.64] ;  /* 0x000000080e0f7981 */ /* 0x000ea2000c1e1900 */
[----:B0-----:R-:W-:-:S04]  /*0500*/  FFMA R8, R8, R10, R9 ;  /* 0x0000000a08087223 */ /* 0x001fc80000000009 */
[----:B-1----:R-:W-:Y:S02]  /*0510*/  FFMA R25, R25, R11, R8 ;  /* 0x0000000b19197223 */ /* 0x002fe40000000008 */
[----:B------:R-:W3:Y:S04]  /*0520*/  LDG.E R11, desc[UR8][R28.64+0x20] ;  /* 0x000020081c0b7981 */ /* 0x000ee8000c1e1900 */
[----:B---3--:R-:W-:Y:S04]  /*0530*/  STS [R6], R11 ;  /* 0x0000000b06007388 */ /* 0x008fe80000000800 */
[----:B--2---:R-:W-:Y:S01]  /*0540*/  STS [R4], R15 ;  /* 0x0000000f04007388 */ /* 0x004fe20000000800 */
[----:B------:R-:W-:Y:S06]  /*0550*/  BAR.SYNC.DEFER_BLOCKING 0x0 ;  /* 0x0000000000007b1d */ /* 0x000fec0000010000 */
[----:B------:R-:W-:Y:S04]  /*0560*/  LDS R27, [R2] ;  /* 0x00000000021b7984 */ /* 0x000fe80000000800 */
[----:B------:R-:W0:Y:S02]  /*0570*/  LDS.128 R8, [R7] ;  /* 0x0000000007087984 */ /* 0x000e240000000c00 */
[----:B0-----:R-:W-:-:S02]  /*0580*/  FFMA R8, R8, R27, R25 ;  /* 0x0000001b08087223 */ /* 0x001fc40000000019 */
[----:B------:R-:W0:Y:S04]  /*0590*/  LDS R27, [R2+0x10] ;  /* 0x00001000021b7984 */ /* 0x000e280000000800 */
[----:B------:R-:W-:Y:S01]  /*05a0*/  LDS R25, [R2+0x30] ;  /* 0x0000300002197984 */ /* 0x000fe20000000800 */
[----:B0-----:R-:W-:Y:S01]  /*05b0*/  FFMA R27, R27, R9, R8 ;  /* 0x000000091b1b7223 */ /* 0x001fe20000000008 */
[----:B------:R-:W-:Y:S02]  /*05c0*/  IMAD.WIDE.U32 R8, R26, 0x4, R12 ;  /* 0x000000041a087825 */ /* 0x000fe400078e000c */
[----:B------:R-:W0:Y:S01]  /*05d0*/  LDS R12, [R2+0x20] ;  /* 0x00002000020c7984 */ /* 0x000e220000000800 */
[----:B------:R-:W-:Y:S06]  /*05e0*/  BAR.SYNC.DEFER_BLOCKING 0x0 ;  /* 0x0000000000007b1d */ /* 0x000fec0000010000 */
[----:B------:R-:W2:Y:S04]  /*05f0*/  LDG.E R29, desc[UR8][R28.64+0x30] ;  /* 0x000030081c1d7981 */ /* 0x000ea8000c1e1900 */
[----:B------:R-:W3:Y:S01]  /*0600*/  LDG.E R9, desc[UR8][R8.64] ;  /* 0x0000000808097981 */ /* 0x000ee2000c1e1900 */
[----:B0-----:R-:W-:-:S04]  /*0610*/  FFMA R10, R12, R10, R27 ;  /* 0x0000000a0c0a7223 */ /* 0x001fc8000000001b */
[----:B------:R-:W-:Y:S01]  /*0620*/  FFMA R11, R25, R11, R10 ;  /* 0x0000000b190b7223 */ /* 0x000fe2000000000a */
[----:B------:R-:W-:-:S04]  /*0630*/  IADD3 R21, PT, PT, R21, 0x4, RZ ;  /* 0x0000000415157810 */ /* 0x000fc80007ffe0ff */
[----:B------:R-:W-:Y:S02]  /*0640*/  ISETP.NE.AND P0, PT, R21, RZ, PT ;  /* 0x000000ff1500720c */ /* 0x000fe40003f05270 */
[----:B------:R-:W-:Y:S02]  /*0650*/  IADD3 R19, PT, PT, R19, 0x10, RZ ;  /* 0x0000001013137810 */ /* 0x000fe40007ffe0ff */
[C---:B------:R-:W-:Y:S02]  /*0660*/  LEA R26, R3.reuse, R26, 0x4 ;  /* 0x0000001a031a7211 */ /* 0x040fe400078e20ff */
[C---:B------:R-:W-:Y:S02]  /*0670*/  LEA R24, R3.reuse, R24, 0x4 ;  /* 0x0000001803187211 */ /* 0x040fe400078e20ff */
[C---:B------:R-:W-:Y:S02]  /*0680*/  LEA R22, R3.reuse, R22, 0x4 ;  /* 0x0000001603167211 */ /* 0x040fe400078e20ff */
[----:B------:R-:W-:Y:S01]  /*0690*/  LEA R20, R3, R20, 0x4 ;  /* 0x0000001403147211 */ /* 0x000fe200078e20ff */
[----:B--2---:R-:W-:Y:S04]  /*06a0*/  STS [R6], R29 ;  /* 0x0000001d06007388 */ /* 0x004fe80000000800 */
[----:B---3--:R-:W-:Y:S01]  /*06b0*/  STS [R4], R9 ;  /* 0x0000000904007388 */ /* 0x008fe20000000800 */
[----:B------:R-:W-:Y:S06]  /*06c0*/  BAR.SYNC.DEFER_BLOCKING 0x0 ;  /* 0x0000000000007b1d */ /* 0x000fec0000010000 */
[----:B------:R-:W-:Y:S04]  /*06d0*/  LDS R27, [R2] ;  /* 0x00000000021b7984 */ /* 0x000fe80000000800 */
[----:B------:R-:W0:Y:S04]  /*06e0*/  LDS.128 R12, [R7] ;  /* 0x00000000070c7984 */ /* 0x000e280000000c00 */
[----:B------:R-:W1:Y:S04]  /*06f0*/  LDS R25, [R2+0x10] ;  /* 0x0000100002197984 */ /* 0x000e680000000800 */
[----:B------:R-:W2:Y:S04]  /*0700*/  LDS R10, [R2+0x20] ;  /* 0x00002000020a7984 */ /* 0x000ea80000000800 */
[----:B------:R-:W3:Y:S01]  /*0710*/  LDS R28, [R2+0x30] ;  /* 0x00003000021c7984 */ /* 0x000ee20000000800 */
[----:B0-----:R-:W-:-:S04]  /*0720*/  FFMA R12, R12, R27, R11 ;  /* 0x0000001b0c0c7223 */ /* 0x001fc8000000000b */
[----:B-1----:R-:W-:-:S04]  /*0730*/  FFMA R13, R25, R13, R12 ;  /* 0x0000000d190d7223 */ /* 0x002fc8000000000c */
[----:B--2---:R-:W-:-:S04]  /*0740*/  FFMA R10, R10, R14, R13 ;  /* 0x0000000e0a0a7223 */ /* 0x004fc8000000000d */
[----:B---3--:R-:W-:Y:S01]  /*0750*/  FFMA R25, R28, R15, R10 ;  /* 0x0000000f1c197223 */ /* 0x008fe2000000000a */
[----:B------:R-:W-:Y:S06]  /*0760*/  BAR.SYNC.DEFER_BLOCKING 0x0 ;  /* 0x0000000000007b1d */ /* 0x000fec0000010000 */
[----:B------:R-:W-:Y:S05]  /*0770*/  @P0 BRA `(.L_x_2) ;  /* 0xfffffff800d40947 */ /* 0x000fea000383ffff */
.L_x_1:
[----:B------:R-:W-:-:S13]  /*0780*/  LOP3.LUT P0, R8, R23, 0x3, RZ, 0xc0, !PT ;  /* 0x0000000317087812 */ /* 0x000fda000780c0ff */
[----:B------:R-:W-:Y:S05]  /*0790*/  @!P0 BRA `(.L_x_0) ;  /* 0x0000000400108947 */ /* 0x000fea0003800000 */
[----:B------:R-:W-:Y:S02]  /*07a0*/  ISETP.NE.AND P0, PT, R8, 0x1, PT ;  /* 0x000000010800780c */ /* 0x000fe40003f05270 */
[----:B------:R-:W-:-:S04]  /*07b0*/  LOP3.LUT R23, R23, 0x1, RZ, 0xc0, !PT ;  /* 0x0000000117177812 */ /* 0x000fc800078ec0ff */
[----:B------:R-:W-:-:S07]  /*07c0*/  ISETP.NE.U32.AND P1, PT, R23, 0x1, PT ;  /* 0x000000011700780c */ /* 0x000fce0003f25070 */
[----:B------:R-:W-:Y:S06]  /*07d0*/  @!P0 BRA `(.L_x_3) ;  /* 0x0000000000a48947 */ /* 0x000fec0003800000 */
[----:B------:R-:W0:Y:S01]  /*07e0*/  LDC.64 R22, c[0x0][0x380] ;  /* 0x0000e000ff167b82 */ /* 0x000e220000000a00 */
[C---:B------:R-:W-:Y:S02]  /*07f0*/  LEA R10, R0.reuse, R5, 0x2 ;  /* 0x00000005000a7211 */ /* 0x040fe400078e10ff */
[----:B------:R-:W-:-:S03]  /*0800*/  LEA R9, R0, R17, 0x2 ;  /* 0x0000001100097211 */ /* 0x000fc600078e10ff */
[----:B------:R-:W-:Y:S02]  /*0810*/  IMAD R11, R10, R3, R16 ;  /* 0x000000030a0b7224 */ /* 0x000fe400078e0210 */
[----:B------:R-:W1:Y:S01]  /*0820*/  LDC.64 R20, c[0x0][0x388] ;  /* 0x0000e200ff147b82 */ /* 0x000e620000000a00 */
[----:B0-----:R-:W-:-:S05]  /*0830*/  IMAD.WIDE R22, R9, 0x4, R22 ;  /* 0x0000000409167825 */ /* 0x001fca00078e0216 */
[----:B------:R-:W2:Y:S01]  /*0840*/  LDG.E R13, desc[UR8][R22.64] ;  /* 0x00000008160d7981 */ /* 0x000ea2000c1e1900 */
[----:B-1----:R-:W-:-:S05]  /*0850*/  IMAD.WIDE.U32 R8, R11, 0x4, R20 ;  /* 0x000000040b087825 */ /* 0x002fca00078e0014 */
[----:B------:R-:W3:Y:S01]  /*0860*/  LDG.E R15, desc[UR8][R8.64] ;  /* 0x00000008080f7981 */ /* 0x000ee2000c1e1900 */
[----:B------:R-:W-:-:S05]  /*0870*/  IADD3 R10, PT, PT, R10, 0x4, RZ ;  /* 0x000000040a0a7810 */ /* 0x000fca0007ffe0ff */
[----:B------:R-:W-:-:S04]  /*0880*/  IMAD R11, R10, R3, R16 ;  /* 0x000000030a0b7224 */ /* 0x000fc800078e0210 */
[----:B------:R-:W-:Y:S01]  /*0890*/  IMAD.WIDE.U32 R20, R11, 0x4, R20 ;  /* 0x000000040b147825 */ /* 0x000fe200078e0014 */
[----:B--2---:R-:W-:Y:S04]  /*08a0*/  STS [R6], R13 ;  /* 0x0000000d06007388 */ /* 0x004fe80000000800 */
[----:B---3--:R-:W-:Y:S01]  /*08b0*/  STS [R4], R15 ;  /* 0x0000000f04007388 */ /* 0x008fe20000000800 */
[----:B------:R-:W-:Y:S06]  /*08c0*/  BAR.SYNC.DEFER_BLOCKING 0x0 ;  /* 0x0000000000007b1d */ /* 0x000fec0000010000 */
[----:B------:R-:W-:Y:S04]  /*08d0*/  LDS R29, [R2] ;  /* 0x00000000021d7984 */ /* 0x000fe80000000800 */
[----:B------:R-:W-:Y:S04]  /*08e0*/  LDS R26, [R2+0x10] ;  /* 0x00001000021a7984 */ /* 0x000fe80000000800 */
[----:B------:R-:W-:Y:S04]  /*08f0*/  LDS R19, [R2+0x20] ;  /* 0x0000200002137984 */ /* 0x000fe80000000800 */
[----:B------:R-:W-:Y:S04]  /*0900*/  LDS R24, [R2+0x30] ;  /* 0x0000300002187984 */ /* 0x000fe80000000800 */
[----:B------:R-:W0:Y:S01]  /*0910*/  LDS.128 R8, [R7] ;  /* 0x0000000007087984 */ /* 0x000e220000000c00 */
[----:B------:R-:W-:Y:S06]  /*0920*/  BAR.SYNC.DEFER_BLOCKING 0x0 ;  /* 0x0000000000007b1d */ /* 0x000fec0000010000 */
[----:B------:R-:W2:Y:S04]  /*0930*/  LDG.E R23, desc[UR8][R22.64+0x10] ;  /* 0x0000100816177981 */ /* 0x000ea8000c1e1900 */
[----:B------:R-:W3:Y:S01]  /*0940*/  LDG.E R21, desc[UR8][R20.64] ;  /* 0x0000000814157981 */ /* 0x000ee2000c1e1900 */
[----:B0-----:R-:W-:-:S04]  /*0950*/  FFMA R29, R8, R29, R25 ;  /* 0x0000001d081d7223 */ /* 0x001fc80000000019 */
[----:B------:R-:W-:-:S04]  /*0960*/  FFMA R26, R26, R9, R29 ;  /* 0x000000091a1a7223 */ /* 0x000fc8000000001d */
[----:B------:R-:W-:-:S04]  /*0970*/  FFMA R19, R19, R10, R26 ;  /* 0x0000000a13137223 */ /* 0x000fc8000000001a */
[----:B------:R-:W-:Y:S01]  /*0980*/  FFMA R11, R24, R11, R19 ;  /* 0x0000000b180b7223 */ /* 0x000fe20000000013 */
[----:B------:R-:W-:Y:S01]  /*0990*/  IADD3 R0, PT, PT, R0, 0x2, RZ ;  /* 0x0000000200007810 */ /* 0x000fe20007ffe0ff */
        /* <DEDUP_REMOVED lines=13> */
.L_x_3:
[----:B------:R-:W-:Y:S05]  /*0a70*/  @P1 BRA `(.L_x_0) ;  /* 0x0000000000581947 */ /* 0x000fea0003800000 */
[----:B------:R-:W0:Y:S01]  /*0a80*/  LDC.64 R10, c[0x0][0x380] ;  /* 0x0000e000ff0a7b82 */ /* 0x000e220000000a00 */
[C---:B------:R-:W-:Y:S02]  /*0a90*/  LEA R5, R0.reuse, R5, 0x2 ;  /* 0x0000000500057211 */ /* 0x040fe400078e10ff */
[----:B------:R-:W-:-:S03]  /*0aa0*/  LEA R13, R0, R17, 0x2 ;  /* 0x00000011000d7211 */ /* 0x000fc600078e10ff */
[----:B------:R-:W-:Y:S02]  /*0ab0*/  IMAD R5, R5, R3, R16 ;  /* 0x0000000305057224 */ /* 0x000fe400078e0210 */
[----:B------:R-:W1:Y:S01]  /*0ac0*/  LDC.64 R8, c[0x0][0x388] ;  /* 0x0000e200ff087b82 */ /* 0x000e620000000a00 */
[----:B0-----:R-:W-:-:S06]  /*0ad0*/  IMAD.WIDE R12, R13, 0x4, R10 ;  /* 0x000000040d0c7825 */ /* 0x001fcc00078e020a */
[----:B------:R-:W2:Y:S01]  /*0ae0*/  LDG.E R13, desc[UR8][R12.64] ;  /* 0x000000080c0d7981 */ /* 0x000ea2000c1e1900 */
[----:B-1----:R-:W-:-:S06]  /*0af0*/  IMAD.WIDE.U32 R14, R5, 0x4, R8 ;  /* 0x00000004050e7825 */ /* 0x002fcc00078e0008 */
[----:B------:R-:W3:Y:S04]  /*0b00*/  LDG.E R15, desc[UR8][R14.64] ;  /* 0x000000080e0f7981 */ /* 0x000ee8000c1e1900 */
        /* <DEDUP_REMOVED lines=13> */
.L_x_0:
[----:B------:R-:W0:Y:S01]  /*0be0*/  LDC.64 R4, c[0x0][0x390] ;  /* 0x0000e400ff047b82 */ /* 0x000e220000000a00 */
[----:B------:R-:W-:-:S04]  /*0bf0*/  IMAD R3, R18, R3, R16 ;  /* 0x0000000312037224 */ /* 0x000fc800078e0210 */
[----:B0-----:R-:W-:-:S05]  /*0c00*/  IMAD.WIDE R2, R3, 0x4, R4 ;  /* 0x0000000403027825 */ /* 0x001fca00078e0204 */
[----:B------:R-:W-:Y:S01]  /*0c10*/  STG.E desc[UR8][R2.64], R25 ;  /* 0x0000001902007986 */ /* 0x000fe2000c101908 */
[----:B------:R-:W-:Y:S05]  /*0c20*/  EXIT ;  /* 0x000000000000794d */ /* 0x000fea0003800000 */
.L_x_4:
[----:B------:R-:W-:-:S00]  /*0c30*/  BRA `(.L_x_4) ;  /* 0xfffffffc00fc7947 */ /* 0x000fc0000383ffff */
[----:B------:R-:W-:-:S00]  /*0c40*/  NOP ;  /* 0x0000000000007918 */ /* 0x000fc00000000000 */
        /* <DEDUP_REMOVED lines=11> */
.L_x_10:


//--------------------- .text._Z15MatrixMulKernelPfS_S_i --------------------------
	.section	.text._Z15MatrixMulKernelPfS_S_i,"ax",@progbits
	.align	128
        .global         _Z15MatrixMulKernelPfS_S_i
        .type           _Z15MatrixMulKernelPfS_S_i,@function
        .size           _Z15MatrixMulKernelPfS_S_i,(.L_x_11 - _Z15MatrixMulKernelPfS_S_i)
        .other          _Z15MatrixMulKernelPfS_S_i,@"STO_CUDA_ENTRY STV_DEFAULT"
_Z15MatrixMulKernelPfS_S_i:
.text._Z15MatrixMulKernelPfS_S_i:
[----:B------:R-:W-:Y:S01]  /*0000*/  LDC R1, c[0x0][0x37c] ;  /* 0x0000df00ff017b82 */ /* 0x000fe20000000800 */
[----:B------:R-:W0:Y:S07]  /*0010*/  S2R R0, SR_TID.Y ;  /* 0x0000000000007919 */ /* 0x000e2e0000002200 */
[----:B------:R-:W1:Y:S01]  /*0020*/  S2UR UR4, SR_CTAID.Y ;  /* 0x00000000000479c3 */ /* 0x000e620000002600 */
[----:B------:R-:W2:Y:S01]  /*0030*/  LDCU UR18, c[0x0][0x398] ;  /* 0x00007300ff1277ac */ /* 0x000ea20008000800 */
[----:B------:R-:W-:Y:S01]  /*0040*/  HFMA2 R12, -RZ, RZ, 0, 0 ;  /* 0x00000000ff0c7431 */ /* 0x000fe200000001ff */
[----:B------:R-:W3:Y:S01]  /*0050*/  S2R R13, SR_TID.X ;  /* 0x00000000000d7919 */ /* 0x000ee20000002100 */
[----:B------:R-:W4:Y:S04]  /*0060*/  LDCU.64 UR16, c[0x0][0x358] ;  /* 0x00006b00ff1077ac */ /* 0x000f280008000a00 */
[----:B------:R-:W5:Y:S01]  /*0070*/  S2UR UR5, SR_CTAID.X ;  /* 0x00000000000579c3 */ /* 0x000f620000002500 */
[----:B--2---:R-:W-:-:S02]  /*0080*/  UISETP.GE.AND UP0, UPT, UR18, 0x1, UPT ;  /* 0x000000011200788c */ /* 0x004fc4000bf06270 */
[----:B-1----:R-:W-:-:S06]  /*0090*/  USHF.L.U32 UR4, UR4, 0xc, URZ ;  /* 0x0000000c04047899 */ /* 0x002fcc00080006ff */
[----:B0-----:R-:W-:Y:S01]  /*00a0*/  LOP3.LUT R0, R0, UR4, RZ, 0xfc, !PT ;  /* 0x0000000400007c12 */ /* 0x001fe2000f8efcff */
[----:B-----5:R-:W-:-:S06]  /*00b0*/  USHF.L.U32 UR5, UR5, 0xc, URZ ;  /* 0x0000000c05057899 */ /* 0x020fcc00080006ff */
[----:B---3--:R-:W-:Y:S01]  /*00c0*/  LOP3.LUT R13, R13, UR5, RZ, 0xfc, !PT ;  /* 0x000000050d0d7c12 */ /* 0x008fe2000f8efcff */
[----:B----4-:R-:W-:Y:S06]  /*00d0*/  BRA.U !UP0, `(.L_x_5) ;  /* 0x0000000908647547 */ /* 0x010fec000b800000 */
[----:B------:R-:W-:Y:S02]  /*00e0*/  UISETP.GE.U32.AND UP1, UPT, UR18, 0x8, UPT ;  /* 0x000000081200788c */ /* 0x000fe4000bf26070 */
[----:B------:R-:W-:Y:S01]  /*00f0*/  IMAD R5, R0, UR18, RZ ;  /* 0x0000001200057c24 */ /* 0x000fe2000f8e02ff */
[----:B------:R-:W-:Y:S01]  /*0100*/  ULOP3.LUT UR19, UR18, 0x7, URZ, 0xc0, !UPT ;  /* 0x0000000712137892 */ /* 0x000fe2000f8ec0ff */
[----:B------:R-:W-:Y:S01]  /*0110*/  MOV R12, RZ ;  /* 0x000000ff000c7202 */ /* 0x000fe20000000f00 */
[----:B------:R-:W-:Y:S02]  /*0120*/  UMOV UR4, URZ ;  /* 0x000000ff00047c82 */ /* 0x000fe40008000000 */
[----:B------:R-:W-:Y:S02]  /*0130*/  UISETP.NE.AND UP0, UPT, UR19, URZ, UPT ;  /* 0x000000ff1300728c */ /* 0x000fe4000bf05270 */
[----:B------:R-:W-:Y:S09]  /*0140*/  BRA.U !UP1, `(.L_x_6) ;  /* 0x0000000509087547 */ /* 0x000ff2000b800000 */
[----:B------:R-:W0:Y:S01]  /*0150*/  LDCU.128 UR20, c[0x0][0x380] ;  /* 0x00007000ff1477ac */ /* 0x000e220008000c00 */
[----:B------:R-:W-:Y:S02]  /*0160*/  MOV R12, RZ ;  /* 0x000000ff000c7202 */ /* 0x000fe40000000f00 */
[----:B------:R-:W-:Y:S01]  /*0170*/  MOV R14, R13 ;  /* 0x0000000d000e7202 */ /* 0x000fe20000000f00 */
[----:B------:R-:W-:-:S04]  /*0180*/  ULOP3.LUT UR4, UR18, 0x7ffffff8, URZ, 0xc0, !UPT ;  /* 0x7ffffff812047892 */ /* 0x000fc8000f8ec0ff */
[----:B------:R-:W-:Y:S01]  /*0190*/  UIADD3 UR5, UPT, UPT, -UR4, URZ, URZ ;  /* 0x000000ff04057290 */ /* 0x000fe2000fffe1ff */
[----:B0-----:R-:W-:Y:S01]  /*01a0*/  MOV R2, UR20 ;  /* 0x0000001400027c02 */ /* 0x001fe20008000f00 */
[----:B------:R-:W-:Y:S01]  /*01b0*/  UIMAD.WIDE.U32 UR6, UR18, 0xc, UR22 ;  /* 0x0000000c120678a5 */ /* 0x000fe2000f8e0016 */
[----:B------:R-:W-:Y:S01]  /*01c0*/  MOV R3, UR21 ;  /* 0x0000001500037c02 */ /* 0x000fe20008000f00 */
[----:B------:R-:W-:Y:S02]  /*01d0*/  UIMAD.WIDE.U32 UR8, UR18, 0x10, UR22 ;  /* 0x00000010120878a5 */ /* 0x000fe4000f8e0016 */
[----:B------:R-:W-:Y:S01]  /*01e0*/  UIMAD.WIDE.U32 UR10, UR18, 0x14, UR22 ;  /* 0x00000014120a78a5 */ /* 0x000fe2000f8e0016 */
[----:B------:R-:W-:Y:S01]  /*01f0*/  IMAD.WIDE.U32 R2, R5, 0x4, R2 ;  /* 0x0000000405027825 */ /* 0x000fe200078e0002 */
[----:B------:R-:W-:Y:S02]  /*0200*/  UIMAD.WIDE.U32 UR12, UR18, 0x18, UR22 ;  /* 0x00000018120c78a5 */ /* 0x000fe4000f8e0016 */
[----:B------:R-:W-:Y:S01]  /*0210*/  UIMAD.WIDE.U32 UR14, UR18, 0x1c, UR22 ;  /* 0x0000001c120e78a5 */ /* 0x000fe2000f8e0016 */
[----:B------:R-:W-:-:S04]  /*0220*/  IADD3 R2, P0, PT, R2, 0x10, RZ ;  /* 0x0000001002027810 */ /* 0x000fc80007f1e0ff */
[----:B------:R-:W-:-:S09]  /*0230*/  IADD3.X R3, PT, PT, RZ, R3, RZ, P0, !PT ;  /* 0x00000003ff037210 */ /* 0x000fd200007fe4ff */
.L_x_7:
[----:B------:R-:W-:Y:S01]  /*0240*/  UIMAD.WIDE.U32 UR24, UR18, 0x4, UR22 ;  /* 0x00000004121878a5 */ /* 0x000fe2000f8e0016 */
[----:B------:R-:W-:Y:S01]  /*0250*/  IMAD.MOV.U32 R23, RZ, RZ, 0x4 ;  /* 0x00000004ff177424 */ /* 0x000fe200078e00ff */
[----:B------:R-:W-:Y:S01]  /*0260*/  UIMAD.WIDE.U32 UR20, UR18, 0x8, UR22 ;  /* 0x00000008121478a5 */ /* 0x000fe2000f8e0016 */
[----:B------:R-:W-:Y:S01]  /*0270*/  HFMA2 R11, -RZ, RZ, 0, 2.384185791015625e-07 ;  /* 0x00000004ff0b7431 */ /* 0x000fe200000001ff */
[----:B------:R-:W2:Y:S01]  /*0280*/  LDG.E R21, desc[UR16][R2.64+-0x10] ;  /* 0xfffff01002157981 */ /* 0x000ea2000c1e1900 */
[----:B------:R-:W-:Y:S01]  /*0290*/  IMAD.WIDE R22, R14, R23, UR22 ;  /* 0x000000160e167e25 */ /* 0x000fe2000f8e0217 */
[----:B------:R-:W-:Y:S02]  /*02a0*/  MOV R8, UR24 ;  /* 0x0000001800087c02 */ /* 0x000fe40008000f00 */
[----:B------:R-:W-:Y:S01]  /*02b0*/  MOV R9, UR25 ;  /* 0x0000001900097c02 */ /* 0x000fe20008000f00 */
[----:B------:R-:W3:Y:S01]  /*02c0*/  LDG.E R19, desc[UR16][R2.64+-0xc] ;  /* 0xfffff41002137981 */ /* 0x000ee2000c1e1900 */
[----:B------:R-:W-:-:S02]  /*02d0*/  MOV R24, UR20 ;  /* 0x0000001400187c02 */ /* 0x000fc40008000f00 */
[----:B------:R-:W-:Y:S01]  /*02e0*/  MOV R25, UR21 ;  /* 0x0000001500197c02 */ /* 0x000fe20008000f00 */
[C---:B------:R-:W-:Y:S01]  /*02f0*/  IMAD.WIDE R8, R14.reuse, 0x4, R8 ;  /* 0x000000040e087825 */ /* 0x040fe200078e0208 */
[----:B------:R-:W2:Y:S03]  /*0300*/  LDG.E R22, desc[UR16][R22.64] ;  /* 0x0000001016167981 */ /* 0x000ea6000c1e1900 */
[C---:B------:R-:W-:Y:S01]  /*0310*/  IMAD.WIDE R24, R14.reuse, 0x4, R24 ;  /* 0x000000040e187825 */ /* 0x040fe200078e0218 */
[----:B------:R0:W3:Y:S03]  /*0320*/  LDG.E R20, desc[UR16][R8.64] ;  /* 0x0000001008147981 */ /* 0x0000e6000c1e1900 */
[----:B------:R-:W-:Y:S01]  /*0330*/  IMAD.MOV.U32 R5, RZ, RZ, 0x4 ;  /* 0x00000004ff057424 */ /* 0x000fe200078e00ff */
[----:B------:R-:W4:Y:S01]  /*0340*/  LDG.E R18, desc[UR16][R24.64] ;  /* 0x0000001018127981 */ /* 0x000f22000c1e1900 */
[----:B------:R-:W-:Y:S01]  /*0350*/  IMAD.WIDE R10, R14, R11, UR6 ;  /* 0x000000060e0a7e25 */ /* 0x000fe2000f8e020b */
[----:B------:R-:W-:-:S02]  /*0360*/  MOV R7, 0x4 ;  /* 0x0000000400077802 */ /* 0x000fc40000000f00 */
[----:B------:R-:W4:Y:S01]  /*0370*/  LDG.E R17, desc[UR16][R2.64+-0x8] ;  /* 0xfffff81002117981 */ /* 0x000f22000c1e1900 */
[----:B0-----:R-:W-:Y:S02]  /*0380*/  HFMA2 R9, -RZ, RZ, 0, 2.384185791015625e-07 ;  /* 0x00000004ff097431 */ /* 0x001fe400000001ff */
[C---:B------:R-:W-:Y:S01]  /*0390*/  IMAD.WIDE R4, R14.reuse, R5, UR8 ;  /* 0x000000080e047e25 */ /* 0x040fe2000f8e0205 */
[----:B------:R0:W5:Y:S04]  /*03a0*/  LDG.E R16, desc[UR16][R10.64] ;  /* 0x000000100a107981 */ /* 0x000168000c1e1900 */
[----:B------:R-:W5:Y:S01]  /*03b0*/  LDG.E R15, desc[UR16][R2.64+-0x4] ;  /* 0xfffffc10020f7981 */ /* 0x000f62000c1e1900 */
[----:B------:R-:W-:Y:S01]  /*03c0*/  IMAD.WIDE R6, R14, R7, UR10 ;  /* 0x0000000a0e067e25 */ /* 0x000fe2000f8e0207 */
[----:B------:R-:W-:-:S02]  /*03d0*/  MOV R27, 0x4 ;  /* 0x00000004001b7802 */ /* 0x000fc40000000f00 */
[----:B------:R1:W5:Y:S01]  /*03e0*/  LDG.E R4, desc[UR16][R4.64] ;  /* 0x0000001004047981 */ /* 0x000362000c1e1900 */
[----:B------:R-:W-:-:S03]  /*03f0*/  IMAD.WIDE R8, R14, R9, UR12 ;  /* 0x0000000c0e087e25 */ /* 0x000fc6000f8e0209 */
[----:B------:R-:W5:Y:S01]  /*0400*/  LDG.E R23, desc[UR16][R2.64] ;  /* 0x0000001002177981 */ /* 0x000f62000c1e1900 */
[----:B0-----:R-:W-:-:S03]  /*0410*/  IMAD.WIDE R10, R14, R27, UR14 ;  /* 0x0000000e0e0a7e25 */ /* 0x001fc6000f8e021b */
[----:B------:R-:W5:Y:S04]  /*0420*/  LDG.E R7, desc[UR16][R6.64] ;  /* 0x0000001006077981 */ /* 0x000f68000c1e1900 */
[----:B------:R-:W5:Y:S04]  /*0430*/  LDG.E R24, desc[UR16][R2.64+0x4] ;  /* 0x0000041002187981 */ /* 0x000f68000c1e1900 */
[----:B------:R-:W5:Y:S04]  /*0440*/  LDG.E R8, desc[UR16][R8.64] ;  /* 0x0000001008087981 */ /* 0x000f68000c1e1900 */
[----:B------:R-:W5:Y:S04]  /*0450*/  LDG.E R25, desc[UR16][R2.64+0x8] ;  /* 0x0000081002197981 */ /* 0x000f68000c1e1900 */
[----:B------:R-:W5:Y:S04]  /*0460*/  LDG.E R10, desc[UR16][R10.64] ;  /* 0x000000100a0a7981 */ /* 0x000f68000c1e1900 */
[----:B------:R0:W5:Y:S01]  /*0470*/  LDG.E R27, desc[UR16][R2.64+0xc] ;  /* 0x00000c10021b7981 */ /* 0x000162000c1e1900 */
[----:B------:R-:W-:-:S04]  /*0480*/  UIADD3 UR5, UPT, UPT, UR5, 0x8, URZ ;  /* 0x0000000805057890 */ /* 0x000fc8000fffe0ff */
[----:B------:R-:W-:Y:S01]  /*0490*/  UISETP.NE.AND UP1, UPT, UR5, URZ, UPT ;  /* 0x000000ff0500728c */ /* 0x000fe2000bf25270 */
[----:B-1----:R-:W-:Y:S02]  /*04a0*/  MOV R5, UR18 ;  /* 0x0000001200057c02 */ /* 0x002fe40008000f00 */
[----:B0-----:R-:W-:-:S03]  /*04b0*/  IADD3 R2, P0, PT, R2, 0x20, RZ ;  /* 0x0000002002027810 */ /* 0x001fc60007f1e0ff */
[----:B------:R-:W-:Y:S01]  /*04c0*/  IMAD R14, R5, 0x8, R14 ;  /* 0x00000008050e7824 */ /* 0x000fe200078e020e */
[----:B------:R-:W-:Y:S01]  /*04d0*/  IADD3.X R3, PT, PT, RZ, R3, RZ, P0, !PT ;  /* 0x00000003ff037210 */ /* 0x000fe200007fe4ff */
[----:B--2---:R-:W-:-:S04]  /*04e0*/  FFMA R22, R21, R22, R12 ;  /* 0x0000001615167223 */ /* 0x004fc8000000000c */
[----:B---3--:R-:W-:-:S04]  /*04f0*/  FFMA R20, R19, R20, R22 ;  /* 0x0000001413147223 */ /* 0x008fc80000000016 */
[----:B----4-:R-:W-:-:S04]  /*0500*/  FFMA R18, R17, R18, R20 ;  /* 0x0000001211127223 */ /* 0x010fc80000000014 */
[----:B-----5:R-:W-:-:S04]  /*0510*/  FFMA R16, R15, R16, R18 ;  /* 0x000000100f107223 */ /* 0x020fc80000000012 */
[----:B------:R-:W-:-:S04]  /*0520*/  FFMA R23, R23, R4, R16 ;  /* 0x0000000417177223 */ /* 0x000fc80000000010 */
[----:B------:R-:W-:-:S04]  /*0530*/  FFMA R24, R24, R7, R23 ;  /* 0x0000000718187223 */ /* 0x000fc80000000017 */
[----:B------:R-:W-:-:S04]  /*0540*/  FFMA R8, R25, R8, R24 ;  /* 0x0000000819087223 */ /* 0x000fc80000000018 */
[----:B------:R-:W-:Y:S01]  /*0550*/  FFMA R12, R27, R10, R8 ;  /* 0x0000000a1b0c7223 */ /* 0x000fe20000000008 */
[----:B------:R-:W-:Y:S06]  /*0560*/  BRA.U UP1, `(.L_x_7) ;  /* 0xfffffffd01347547 */ /* 0x000fec000b83ffff */
.L_x_6:
[----:B------:R-:W-:Y:S05]  /*0570*/  BRA.U !UP0, `(.L_x_5) ;  /* 0x00000005083c7547 */ /* 0x000fea000b800000 */
[----:B------:R-:W-:Y:S01]  /*0580*/  UISETP.GE.U32.AND UP0, UPT, UR19, 0x4, UPT ;  /* 0x000000041300788c */ /* 0x000fe2000bf06070 */
[----:B------:R-:W-:Y:S01]  /*0590*/  IMAD R2, R0, UR18, RZ ;  /* 0x0000001200027c24 */ /* 0x000fe2000f8e02ff */
[----:B------:R-:W-:-:S04]  /*05a0*/  ULOP3.LUT UR5, UR18, 0x3, URZ, 0xc0, !UPT ;  /* 0x0000000312057892 */ /* 0x000fc8000f8ec0ff */
[----:B------:R-:W-:-:S03]  /*05b0*/  UISETP.NE.AND UP1, UPT, UR5, URZ, UPT ;  /* 0x000000ff0500728c */ /* 0x000fc6000bf25270 */
[----:B------:R-:W-:Y:S08]  /*05c0*/  BRA.U !UP0, `(.L_x_8) ;  /* 0x00000001087c7547 */ /* 0x000ff0000b800000 */
[----:B------:R-:W0:Y:S01]  /*05d0*/  LDC.64 R6, c[0x0][0x388] ;  /* 0x0000e200ff067b82 */ /* 0x000e220000000a00 */
[----:B------:R-:W1:Y:S01]  /*05e0*/  LDCU.64 UR6, c[0x0][0x380] ;  /* 0x00007000ff0677ac */ /* 0x000e620008000a00 */
[----:B------:R-:W-:Y:S02]  /*05f0*/  MOV R4, UR4 ;  /* 0x0000000400047c02 */ /* 0x000fe40008000f00 */
[----:B------:R-:W-:Y:S02]  /*0600*/  IADD3 R3, PT, PT, R2, UR4, RZ ;  /* 0x0000000402037c10 */ /* 0x000fe4000fffe0ff */
[----:B------:R-:W-:Y:S01]  /*0610*/  MOV R11, UR18 ;  /* 0x00000012000b7c02 */ /* 0x000fe20008000f00 */
[----:B------:R-:W-:Y:S01]  /*0620*/  IMAD R5, R4, UR18, R13 ;  /* 0x0000001204057c24 */ /* 0x000fe2000f8e020d */
[----:B------:R-:W2:Y:S01]  /*0630*/  LDC.64 R8, c[0x0][0x380] ;  /* 0x0000e000ff087b82 */ /* 0x000ea20000000a00 */
[----:B------:R-:W-:Y:S02]  /*0640*/  IADD3 R14, P0, PT, R2, UR4, RZ ;  /* 0x00000004020e7c10 */ /* 0x000fe4000ff1e0ff */
[----:B------:R-:W-:Y:S01]  /*0650*/  MOV R15, UR18 ;  /* 0x00000012000f7c02 */ /* 0x000fe20008000f00 */
[----:B0-----:R-:W-:-:S04]  /*0660*/  IMAD.WIDE R6, R5, 0x4, R6 ;  /* 0x0000000405067825 */ /* 0x001fc800078e0206 */
[----:B------:R-:W-:Y:S01]  /*0670*/  IMAD.WIDE.U32 R10, R11, 0x4, R6 ;  /* 0x000000040b0a7825 */ /* 0x000fe200078e0006 */
[----:B------:R-:W-:Y:S01]  /*0680*/  MOV R17, UR18 ;  /* 0x0000001200117c02 */ /* 0x000fe20008000f00 */
[----:B------:R-:W3:Y:S02]  /*0690*/  LDG.E R6, desc[UR16][R6.64] ;  /* 0x0000001006067981 */ /* 0x000ee4000c1e1900 */
[----:B--2---:R-:W-:Y:S01]  /*06a0*/  IMAD.WIDE.U32 R8, R3, 0x4, R8 ;  /* 0x0000000403087825 */ /* 0x004fe200078e0008 */
[----:B------:R-:W-:Y:S02]  /*06b0*/  IADD3.X R3, PT, PT, RZ, RZ, RZ, P0, !PT ;  /* 0x000000ffff037210 */ /* 0x000fe400007fe4ff */
[----:B-1----:R-:W-:-:S03]  /*06c0*/  LEA R4, P0, R14, UR6, 0x2 ;  /* 0x000000060e047c11 */ /* 0x002fc6000f8010ff */
[----:B------:R-:W3:Y:S01]  /*06d0*/  LDG.E R9, desc[UR16][R8.64] ;  /* 0x0000001008097981 */ /* 0x000ee2000c1e1900 */
[----:B------:R-:W-:Y:S01]  /*06e0*/  LEA.HI.X R5, R14, UR7, R3, 0x2, P0 ;  /* 0x000000070e057c11 */ /* 0x000fe200080f1403 */
[----:B------:R-:W-:Y:S02]  /*06f0*/  IMAD.WIDE.U32 R14, R15, 0x4, R10 ;  /* 0x000000040f0e7825 */ /* 0x000fe400078e000a */
[----:B------:R-:W2:Y:S04]  /*0700*/  LDG.E R3, desc[UR16][R10.64] ;  /* 0x000000100a037981 */ /* 0x000ea8000c1e1900 */
[----:B------:R-:W2:Y:S01]  /*0710*/  LDG.E R18, desc[UR16][R4.64+0x4] ;  /* 0x0000041004127981 */ /* 0x000ea2000c1e1900 */
[----:B------:R-:W-:-:S03]  /*0720*/  IMAD.WIDE.U32 R16, R17, 0x4, R14 ;  /* 0x0000000411107825 */ /* 0x000fc600078e000e */
[----:B------:R-:W4:Y:S04]  /*0730*/  LDG.E R19, desc[UR16][R14.64] ;  /* 0x000000100e137981 */ /* 0x000f28000c1e1900 */
[----:B------:R-:W4:Y:S04]  /*0740*/  LDG.E R20, desc[UR16][R4.64+0x8] ;  /* 0x0000081004147981 */ /* 0x000f28000c1e1900 */
[----:B------:R-:W5:Y:S04]  /*0750*/  LDG.E R22, desc[UR16][R4.64+0xc] ;  /* 0x00000c1004167981 */ /* 0x000f68000c1e1900 */
[----:B------:R-:W5:Y:S01]  /*0760*/  LDG.E R16, desc[UR16][R16.64] ;  /* 0x0000001010107981 */ /* 0x000f62000c1e1900 */
[----:B------:R-:W-:Y:S01]  /*0770*/  UIADD3 UR4, UPT, UPT, UR4, 0x4, URZ ;  /* 0x0000000404047890 */ /* 0x000fe2000fffe0ff */
[----:B---3--:R-:W-:-:S04]  /*0780*/  FFMA R9, R9, R6, R12 ;  /* 0x0000000609097223 */ /* 0x008fc8000000000c */
[----:B--2---:R-:W-:-:S04]  /*0790*/  FFMA R3, R18, R3, R9 ;  /* 0x0000000312037223 */ /* 0x004fc80000000009 */
[----:B----4-:R-:W-:-:S04]  /*07a0*/  FFMA R3, R20, R19, R3 ;  /* 0x0000001314037223 */ /* 0x010fc80000000003 */
[----:B-----5:R-:W-:-:S07]  /*07b0*/  FFMA R12, R22, R16, R3 ;  /* 0x00000010160c7223 */ /* 0x020fce0000000003 */
.L_x_8:
[----:B------:R-:W-:Y:S05]  /*07c0*/  BRA.U !UP1, `(.L_x_5) ;  /* 0x0000000109a87547 */ /* 0x000fea000b800000 */
[----:B------:R-:W-:Y:S01]  /*07d0*/  UISETP.NE.AND UP0, UPT, UR5, 0x1, UPT ;  /* 0x000000010500788c */ /* 0x000fe2000bf05270 */
[----:B------:R-:W-:Y:S01]  /*07e0*/  MOV R4, UR4 ;  /* 0x0000000400047c02 */ /* 0x000fe20008000f00 */
[----:B------:R-:W-:Y:S02]  /*07f0*/  ULOP3.LUT UR5, UR18, 0x1, URZ, 0xc0, !UPT ;  /* 0x0000000112057892 */ /* 0x000fe4000f8ec0ff */
[----:B------:R-:W-:Y:S02]  /*0800*/  IMAD.U32 R17, RZ, RZ, UR18 ;  /* 0x00000012ff117e24 */ /* 0x000fe4000f8e00ff */
[----:B------:R-:W-:Y:S01]  /*0810*/  UISETP.NE.U32.AND UP1, UPT, UR5, 0x1, UPT ;  /* 0x000000010500788c */ /* 0x000fe2000bf25070 */
[----:B------:R-:W-:-:S04]  /*0820*/  PLOP3.LUT P1, PT, PT, PT, UP0, 0x80, 0x8 ;  /* 0x000000000008781c */ /* 0x000fc80003f2f008 */
[----:B------:R-:W0:Y:S01]  /*0830*/  @UP0 LDCU.128 UR8, c[0x0][0x380] ;  /* 0x00007000ff0807ac */ /* 0x000e220008000c00 */
[----:B------:R-:W-:Y:S01]  /*0840*/  PLOP3.LUT P0, PT, PT, PT, UP1, 0x80, 0x8 ;  /* 0x000000000008781c */ /* 0x000fe20003f0f018 */
[----:B------:R-:W1:Y:S04]  /*0850*/  @UP0 LDCU.64 UR6, c[0x0][0x380] ;  /* 0x00007000ff0607ac */ /* 0x000e680008000a00 */
[----:B------:R-:W2:Y:S03]  /*0860*/  @!UP1 LDCU.128 UR12, c[0x0][0x380] ;  /* 0x00007000ff0c97ac */ /* 0x000ea60008000c00 */
[C---:B------:R-:W-:Y:S01]  /*0870*/  @P1 VIADD R3, R2.reuse, UR4 ;  /* 0x0000000402031c36 */ /* 0x040fe20008000000 */
[----:B------:R-:W-:Y:S01]  /*0880*/  @P1 IADD3 R5, P2, PT, R2, UR4, RZ ;  /* 0x0000000402051c10 */ /* 0x000fe2000ff5e0ff */
[----:B------:R-:W-:-:S03]  /*0890*/  @UP0 UIADD3 UR4, UPT, UPT, UR4, 0x2, URZ ;  /* 0x0000000204040890 */ /* 0x000fc6000fffe0ff */
[----:B------:R-:W-:Y:S02]  /*08a0*/  @P1 IADD3.X R8, PT, PT, RZ, RZ, RZ, P2, !PT ;  /* 0x000000ffff081210 */ /* 0x000fe400017fe4ff */
[----:B0-----:R-:W-:Y:S02]  /*08b0*/  MOV R14, UR8 ;  /* 0x00000008000e7c02 */ /* 0x001fe40008000f00 */
[----:B------:R-:W-:Y:S02]  /*08c0*/  MOV R15, UR9 ;  /* 0x00000009000f7c02 */ /* 0x000fe40008000f00 */
[----:B------:R-:W-:Y:S02]  /*08d0*/  MOV R6, UR10 ;  /* 0x0000000a00067c02 */ /* 0x000fe40008000f00 */
[----:B------:R-:W-:Y:S01]  /*08e0*/  MOV R7, UR11 ;  /* 0x0000000b00077c02 */ /* 0x000fe20008000f00 */
[----:B------:R-:W-:-:S04]  /*08f0*/  @P1 IMAD.WIDE.U32 R14, R3, 0x4, R14 ;  /* 0x00000004030e1825 */ /* 0x000fc800078e000e */
[----:B------:R-:W-:Y:S01]  /*0900*/  @P1 IMAD R3, R4, UR18, R13 ;  /* 0x0000001204031c24 */ /* 0x000fe2000f8e020d */
[----:B-1----:R-:W-:Y:S02]  /*0910*/  @P1 LEA R4, P2, R5, UR6, 0x2 ;  /* 0x0000000605041c11 */ /* 0x002fe4000f8410ff */
[----:B------:R-:W-:Y:S01]  /*0920*/  MOV R18, UR4 ;  /* 0x0000000400127c02 */ /* 0x000fe20008000f00 */
[----:B------:R-:W-:Y:S01]  /*0930*/  @P1 IMAD.WIDE R6, R3, 0x4, R6 ;  /* 0x0000000403061825 */ /* 0x000fe200078e0206 */
[----:B------:R-:W-:Y:S01]  /*0940*/  @P1 LEA.HI.X R5, R5, UR7, R8, 0x2, P2 ;  /* 0x0000000705051c11 */ /* 0x000fe200090f1408 */
[----:B------:R-:W3:Y:S01]  /*0950*/  @P1 LDG.E R3, desc[UR16][R14.64] ;  /* 0x000000100e031981 */ /* 0x000ee2000c1e1900 */
[----:B--2---:R-:W-:Y:S01]  /*0960*/  MOV R8, UR12 ;  /* 0x0000000c00087c02 */ /* 0x004fe20008000f00 */
[----:B------:R-:W-:Y:S01]  /*0970*/  @!P0 IMAD R21, R18, UR18, R13 ;  /* 0x0000001212158c24 */ /* 0x000fe2000f8e020d */
[----:B------:R-:W-:Y:S01]  /*0980*/  MOV R9, UR13 ;  /* 0x0000000d00097c02 */ /* 0x000fe20008000f00 */
[----:B------:R-:W-:Y:S01]  /*0990*/  @P1 IMAD.WIDE.U32 R16, R17, 0x4, R6 ;  /* 0x0000000411101825 */ /* 0x000fe200078e0006 */
[----:B------:R-:W-:Y:S01]  /*09a0*/  @!P0 IADD3 R19, PT, PT, R2, UR4, RZ ;  /* 0x0000000402138c10 */ /* 0x000fe2000fffe0ff */
[----:B------:R-:W3:Y:S01]  /*09b0*/  @P1 LDG.E R6, desc[UR16][R6.64] ;  /* 0x0000001006061981 */ /* 0x000ee2000c1e1900 */
[----:B------:R-:W-:-:S02]  /*09c0*/  MOV R10, UR14 ;  /* 0x0000000e000a7c02 */ /* 0x000fc40008000f00 */
[----:B------:R-:W-:Y:S01]  /*09d0*/  MOV R11, UR15 ;  /* 0x0000000f000b7c02 */ /* 0x000fe20008000f00 */
[----:B------:R-:W-:Y:S01]  /*09e0*/  @!P0 IMAD.WIDE.U32 R8, R19, 0x4, R8 ;  /* 0x0000000413088825 */ /* 0x000fe200078e0008 */
[----:B------:R-:W2:Y:S03]  /*09f0*/  @P1 LDG.E R16, desc[UR16][R16.64] ;  /* 0x0000001010101981 */ /* 0x000ea6000c1e1900 */
[----:B------:R-:W-:Y:S01]  /*0a00*/  @!P0 IMAD.WIDE R10, R21, 0x4, R10 ;  /* 0x00000004150a8825 */ /* 0x000fe200078e020a */
[----:B------:R-:W2:Y:S04]  /*0a10*/  @P1 LDG.E R4, desc[UR16][R4.64+0x4] ;  /* 0x0000041004041981 */ /* 0x000ea8000c1e1900 */
[----:B------:R-:W4:Y:S04]  /*0a20*/  @!P0 LDG.E R9, desc[UR16][R8.64] ;  /* 0x0000001008098981 */ /* 0x000f28000c1e1900 */
[----:B------:R-:W4:Y:S01]  /*0a30*/  @!P0 LDG.E R10, desc[UR16][R10.64] ;  /* 0x000000100a0a8981 */ /* 0x000f22000c1e1900 */
[----:B---3--:R-:W-:-:S04]  /*0a40*/  @P1 FFMA R3, R3, R6, R12 ;  /* 0x0000000603031223 */ /* 0x008fc8000000000c */
[----:B--2---:R-:W-:-:S04]  /*0a50*/  @P1 FFMA R12, R4, R16, R3 ;  /* 0x00000010040c1223 */ /* 0x004fc80000000003 */
[----:B----4-:R-:W-:-:S07]  /*0a60*/  @!P0 FFMA R12, R9, R10, R12 ;  /* 0x0000000a090c8223 */ /* 0x010fce000000000c */
.L_x_5:
[----:B------:R-:W0:Y:S01]  /*0a70*/  LDC.64 R2, c[0x0][0x390] ;  /* 0x0000e400ff027b82 */ /* 0x000e220000000a00 */
[----:B------:R-:W-:-:S04]  /*0a80*/  IMAD R13, R0, UR18, R13 ;  /* 0x00000012000d7c24 */ /* 0x000fc8000f8e020d */
[----:B0-----:R-:W-:-:S05]  /*0a90*/  IMAD.WIDE R2, R13, 0x4, R2 ;  /* 0x000000040d027825 */ /* 0x001fca00078e0202 */
[----:B------:R-:W-:Y:S01]  /*0aa0*/  STG.E desc[UR16][R2.64], R12 ;  /* 0x0000000c02007986 */ /* 0x000fe2000c101910 */
[----:B------:R-:W-:Y:S05]  /*0ab0*/  EXIT ;  /* 0x000000000000794d */ /* 0x000fea0003800000 */
.L_x_9:
        /* <DEDUP_REMOVED lines=12> */
.L_x_11:


//--------------------- .nv.shared._Z20MatrixMulKernelTiledPfS_S_i --------------------------
	.section	.nv.shared._Z20MatrixMulKernelTiledPfS_S_i,"aw",@nobits
	.sectionflags	@""
	.align	4
.nv.shared._Z20MatrixMulKernelTiledPfS_S_i:
	.zero		1152


//--------------------- .nv.shared.reserved.0     --------------------------
	.section	.nv.shared.reserved.0,"aw",@nobits
	.weak		__nv_reservedSMEM_offset_0_alias
	.size		__nv_reservedSMEM_offset_0_alias, 0, 64
	.other		__nv_reservedSMEM_offset_0_alias,@"STO_CUDA_RESERVED_SHARED STV_DEFAULT"
__nv_reservedSMEM_offset_0_alias:
	.zero		0
	.zero		64


//--------------------- .nv.constant0._Z20MatrixMulKernelTiledPfS_S_i --------------------------
	.section	.nv.constant0._Z20MatrixMulKernelTiledPfS_S_i,"a",@progbits
	.sectionflags	@""
	.align	4
.nv.constant0._Z20MatrixMulKernelTiledPfS_S_i:
	.zero		924


//--------------------- .nv.constant0._Z15MatrixMulKernelPfS_S_i --------------------------
	.section	.nv.constant0._Z15MatrixMulKernelPfS_S_i,"a",@progbits
	.sectionflags	@""
	.align	4
.nv.constant0._Z15MatrixMulKernelPfS_S_i:
	.zero		924


//--------------------- SYMBOLS --------------------------

	.type		.nv.reservedSmem.offset0,@object
	.size		.nv.reservedSmem.offset0,0x4
	.type		.nv.reservedSmem.cap,@object
	.size		.nv.reservedSmem.cap,0x4
